// auto-generated by cutlass_sweep.gemm — config: {"arch": "sm_100", "cluster_m": 4, "cluster_n": 1, "dtype": "fp32", "dtype_b": "fp32", "layout": "nt", "stages": 0, "tile_k": 64, "tile_m": 256, "tile_n": 256}
#include "cutlass/cutlass.h"
#include "cutlass/gemm/collective/collective_builder.hpp"
#include "cutlass/gemm/device/gemm_universal_adapter.h"
#include "cutlass/gemm/kernel/gemm_universal.hpp"
#include "cutlass/epilogue/collective/collective_builder.hpp"

using ElemA = float;
using ElemB = float;
using ElemCD = float;
using Acc  = float;
using TileShape    = cute::Shape<cute::_256, cute::_256, cute::_64>;
using ClusterShape = cute::Shape<cute::_4, cute::_1, cute::_1>;

using CollectiveEpilogue = typename cutlass::epilogue::collective::CollectiveBuilder<
    cutlass::arch::Sm100, cutlass::arch::OpClassTensorOp,
    TileShape, ClusterShape,
    cutlass::epilogue::collective::EpilogueTileAuto,
    Acc, Acc,
    ElemCD, cutlass::layout::RowMajor, 128 / cutlass::sizeof_bits<ElemCD>::value,
    ElemCD, cutlass::layout::RowMajor, 128 / cutlass::sizeof_bits<ElemCD>::value,
    cutlass::epilogue::collective::EpilogueScheduleAuto
  >::CollectiveOp;

using CollectiveMainloop = typename cutlass::gemm::collective::CollectiveBuilder<
    cutlass::arch::Sm100, cutlass::arch::OpClassTensorOp,
    ElemA, cutlass::layout::RowMajor, 128 / cutlass::sizeof_bits<ElemA>::value,
    ElemB, cutlass::layout::ColumnMajor, 128 / cutlass::sizeof_bits<ElemB>::value,
    Acc,
    TileShape, ClusterShape,
    cutlass::gemm::collective::StageCountAutoCarveout<static_cast<int>(sizeof(typename CollectiveEpilogue::SharedStorage))>,
    cutlass::gemm::collective::KernelScheduleAuto
  >::CollectiveOp;

using GemmKernel = cutlass::gemm::kernel::GemmUniversal<
    cute::Shape<int,int,int,int>,
    CollectiveMainloop,
    CollectiveEpilogue
>;
using Gemm = cutlass::gemm::device::GemmUniversalAdapter<GemmKernel>;

// Force the device kernel symbol into the cubin without needing a host main.
auto* _anchor = &cutlass::device_kernel<GemmKernel>;


// ===== COMPILED SASS (sm_100a) =====

	.target	sm_100a

	.elftype	@"ET_EXEC"


//--------------------- .note.nv.tkinfo           --------------------------
	.section	.note.nv.tkinfo,"",@"SHT_NOTE"
	.sectionflags	@"SHF_NOTE_NV_TKINFO"
	.tkinfo
        /*0018*/ 	.word	0x00000002
        /*0030*/ 	.string	""
        /*0030*/ 	.string	"ptxas"
        /*0030*/ 	.string	"Cuda compilation tools, release 13.0, V13.0.88"
        /*0030*/ 	.string	"Build cuda_13.0.r13.0/compiler.36424714_0"
        /*0030*/ 	.string	"-arch sm_100a -m 64 "



//--------------------- .note.nv.cuinfo           --------------------------
	.section	.note.nv.cuinfo,"",@"SHT_NOTE"
	.sectionflags	@"SHF_NOTE_NV_CUINFO"
        /*0018*/ 	.short	0x0002
        /*001a*/ 	.short	0x0064
        /*001c*/ 	.short	0x0082
	.zero		2


//--------------------- .nv.info                  --------------------------
	.section	.nv.info,"",@"SHT_CUDA_INFO"
	.align	4


	//----- nvinfo : EIATTR_REGCOUNT
	.align		4
        /*0000*/ 	.byte	0x04, 0x2f
        /*0002*/ 	.short	(.L_19 - .L_18)
	.align		4
.L_18:
        /*0004*/ 	.word	index@(_ZN7cutlass13device_kernelINS_4gemm6kernel13GemmUniversalIN4cute5tupleIJiiiiEEENS1_10collective13CollectiveMmaINS1_35MainloopSm100TmaUmmaWarpSpecializedILi2ELi2ELi2ENS5_IJNS4_1CILi4EEENSA_ILi1EEESC_EEEEENS5_IJNSA_ILi256EEESF_NSA_ILi64EEEEEEfNS5_IJlSC_lEEEfSI_NS4_8TiledMMAINS4_8MMA_AtomIJNS4_23SM100_MMA_TF32_2x1SM_SSINS_10tfloat32_tESM_fLi256ELi256ELNS4_4UMMA5MajorE0ELSO_0ELNSN_7ScaleInE0ELSP_0EEEEEENS4_6LayoutINS5_IJSC_SC_SC_EEENS5_IJNSA_ILi0EEESU_SU_EEEEENS5_IJNS4_10UnderscoreESX_SX_EEEEENS4_18SM100_TMA_2SM_LOADENS4_14ComposedLayoutINS4_7SwizzleILi3ELi4ELi3EEENS4_18smem_ptr_flag_bitsILi32EEENSS_INS5_IJNSA_ILi8EEENSA_ILi32EEEEEENS5_IJS17_SC_EEEEEEEvNS4_8identityENS4_28SM100_TMA_2SM_LOAD_MULTICASTES1B_vS1C_EENS_8epilogue10collective18CollectiveEpilogueINS1F_23Sm100TmaWarpSpecializedILi4ELi2ELi32ELb1ELb0EEEJNS5_IJNSA_ILi128EEESF_SG_EEENS5_IJNSS_IS1K_SC_EENSS_IS17_SC_EEEEEfSI_fSI_NS1F_6fusion15FusionCallbacksIS1J_NS1P_17LinearCombinationIffffLNS_15FloatRoundStyleE2EEES1L_S1O_JEEENS4_5SM1004TMEM4LOAD26SM100_TMEM_LOAD_32dp32b32xENS4_13SM90_TMA_LOADES1B_NS4_39AutoVectorizingCopyWithAssumedAlignmentILi128EEENS4_14SM90_TMA_STOREES1B_S21_S21_EEEvvEEEEvNT_6ParamsE)
        /*0008*/ 	.word	0x00000078


	//----- nvinfo : EIATTR_FRAME_SIZE
	.align		4
.L_19:
        /*000c*/ 	.byte	0x04, 0x11
        /*000e*/ 	.short	(.L_21 - .L_20)
	.align		4
.L_20:
        /*0010*/ 	.word	index@($__internal_2_$__cuda_sm10x_tcgen05_guardrail_trap_unallocated_columns_being_dealloced)
        /*0014*/ 	.word	0x00000000


	//----- nvinfo : EIATTR_FRAME_SIZE
	.align		4
.L_21:
        /*0018*/ 	.byte	0x04, 0x11
        /*001a*/ 	.short	(.L_23 - .L_22)
	.align		4
.L_22:
        /*001c*/ 	.word	index@($__internal_1_$__cuda_sm10x_tcgen05_guardrail_trap_phase_invalid_during_alloc)
        /*0020*/ 	.word	0x00000000


	//----- nvinfo : EIATTR_FRAME_SIZE
	.align		4
.L_23:
        /*0024*/ 	.byte	0x04, 0x11
        /*0026*/ 	.short	(.L_25 - .L_24)
	.align		4
.L_24:
        /*0028*/ 	.word	index@($__internal_0_$__cuda_sm10x_tcgen05_guardrail_trap_col_being_dealloced_not_returned_by_alloc)
        /*002c*/ 	.word	0x00000000


	//----- nvinfo : EIATTR_FRAME_SIZE
	.align		4
.L_25:
        /*0030*/ 	.byte	0x04, 0x11
        /*0032*/ 	.short	(.L_27 - .L_26)
	.align		4
.L_26:
        /*0034*/ 	.word	index@(_ZN7cutlass13device_kernelINS_4gemm6kernel13GemmUniversalIN4cute5tupleIJiiiiEEENS1_10collective13CollectiveMmaINS1_35MainloopSm100TmaUmmaWarpSpecializedILi2ELi2ELi2ENS5_IJNS4_1CILi4EEENSA_ILi1EEESC_EEEEENS5_IJNSA_ILi256EEESF_NSA_ILi64EEEEEEfNS5_IJlSC_lEEEfSI_NS4_8TiledMMAINS4_8MMA_AtomIJNS4_23SM100_MMA_TF32_2x1SM_SSINS_10tfloat32_tESM_fLi256ELi256ELNS4_4UMMA5MajorE0ELSO_0ELNSN_7ScaleInE0ELSP_0EEEEEENS4_6LayoutINS5_IJSC_SC_SC_EEENS5_IJNSA_ILi0EEESU_SU_EEEEENS5_IJNS4_10UnderscoreESX_SX_EEEEENS4_18SM100_TMA_2SM_LOADENS4_14ComposedLayoutINS4_7SwizzleILi3ELi4ELi3EEENS4_18smem_ptr_flag_bitsILi32EEENSS_INS5_IJNSA_ILi8EEENSA_ILi32EEEEEENS5_IJS17_SC_EEEEEEEvNS4_8identityENS4_28SM100_TMA_2SM_LOAD_MULTICASTES1B_vS1C_EENS_8epilogue10collective18CollectiveEpilogueINS1F_23Sm100TmaWarpSpecializedILi4ELi2ELi32ELb1ELb0EEEJNS5_IJNSA_ILi128EEESF_SG_EEENS5_IJNSS_IS1K_SC_EENSS_IS17_SC_EEEEEfSI_fSI_NS1F_6fusion15FusionCallbacksIS1J_NS1P_17LinearCombinationIffffLNS_15FloatRoundStyleE2EEES1L_S1O_JEEENS4_5SM1004TMEM4LOAD26SM100_TMEM_LOAD_32dp32b32xENS4_13SM90_TMA_LOADES1B_NS4_39AutoVectorizingCopyWithAssumedAlignmentILi128EEENS4_14SM90_TMA_STOREES1B_S21_S21_EEEvvEEEEvNT_6ParamsE)
        /*0038*/ 	.word	0x00000000


	//----- nvinfo : EIATTR_MIN_STACK_SIZE
	.align		4
.L_27:
        /*003c*/ 	.byte	0x04, 0x12
        /*003e*/ 	.short	(.L_29 - .L_28)
	.align		4
.L_28:
        /*0040*/ 	.word	index@(_ZN7cutlass13device_kernelINS_4gemm6kernel13GemmUniversalIN4cute5tupleIJiiiiEEENS1_10collective13CollectiveMmaINS1_35MainloopSm100TmaUmmaWarpSpecializedILi2ELi2ELi2ENS5_IJNS4_1CILi4EEENSA_ILi1EEESC_EEEEENS5_IJNSA_ILi256EEESF_NSA_ILi64EEEEEEfNS5_IJlSC_lEEEfSI_NS4_8TiledMMAINS4_8MMA_AtomIJNS4_23SM100_MMA_TF32_2x1SM_SSINS_10tfloat32_tESM_fLi256ELi256ELNS4_4UMMA5MajorE0ELSO_0ELNSN_7ScaleInE0ELSP_0EEEEEENS4_6LayoutINS5_IJSC_SC_SC_EEENS5_IJNSA_ILi0EEESU_SU_EEEEENS5_IJNS4_10UnderscoreESX_SX_EEEEENS4_18SM100_TMA_2SM_LOADENS4_14ComposedLayoutINS4_7SwizzleILi3ELi4ELi3EEENS4_18smem_ptr_flag_bitsILi32EEENSS_INS5_IJNSA_ILi8EEENSA_ILi32EEEEEENS5_IJS17_SC_EEEEEEEvNS4_8identityENS4_28SM100_TMA_2SM_LOAD_MULTICASTES1B_vS1C_EENS_8epilogue10collective18CollectiveEpilogueINS1F_23Sm100TmaWarpSpecializedILi4ELi2ELi32ELb1ELb0EEEJNS5_IJNSA_ILi128EEESF_SG_EEENS5_IJNSS_IS1K_SC_EENSS_IS17_SC_EEEEEfSI_fSI_NS1F_6fusion15FusionCallbacksIS1J_NS1P_17LinearCombinationIffffLNS_15FloatRoundStyleE2EEES1L_S1O_JEEENS4_5SM1004TMEM4LOAD26SM100_TMEM_LOAD_32dp32b32xENS4_13SM90_TMA_LOADES1B_NS4_39AutoVectorizingCopyWithAssumedAlignmentILi128EEENS4_14SM90_TMA_STOREES1B_S21_S21_EEEvvEEEEvNT_6ParamsE)
        /*0044*/ 	.word	0x00000000
.L_29:


//--------------------- .nv.compat                --------------------------
	.section	.nv.compat,"",@"SHT_CUDA_COMPAT_INFO"
	.align	4
        /*0000*/ 	.byte	0x02, 0x09, 0x01, 0x00, 0x02, 0x02, 0x02, 0x00, 0x02, 0x05, 0x05, 0x00, 0x03, 0x07, 0x01, 0x01
        /*0010*/ 	.byte	0x02, 0x03, 0x01, 0x00, 0x02, 0x06, 0x01, 0x00, 0x04, 0x0b, 0x08, 0x00, 0x09, 0x00, 0x00, 0x00
        /*0020*/ 	.byte	0x00, 0x00, 0x00, 0x00


//--------------------- .nv.info._ZN7cutlass13device_kernelINS_4gemm6kernel13GemmUniversalIN4cute5tupleIJiiiiEEENS1_10collective13CollectiveMmaINS1_35MainloopSm100TmaUmmaWarpSpecializedILi2ELi2ELi2ENS5_IJNS4_1CILi4EEENSA_ILi1EEESC_EEEEENS5_IJNSA_ILi256EEESF_NSA_ILi64EEEEEEfNS5_IJlSC_lEEEfSI_NS4_8TiledMMAINS4_8MMA_AtomIJNS4_23SM100_MMA_TF32_2x1SM_SSINS_10tfloat32_tESM_fLi256ELi256ELNS4_4UMMA5MajorE0ELSO_0ELNSN_7ScaleInE0ELSP_0EEEEEENS4_6LayoutINS5_IJSC_SC_SC_EEENS5_IJNSA_ILi0EEESU_SU_EEEEENS5_IJNS4_10UnderscoreESX_SX_EEEEENS4_18SM100_TMA_2SM_LOADENS4_14ComposedLayoutINS4_7SwizzleILi3ELi4ELi3EEENS4_18smem_ptr_flag_bitsILi32EEENSS_INS5_IJNSA_ILi8EEENSA_ILi32EEEEEENS5_IJS17_SC_EEEEEEEvNS4_8identityENS4_28SM100_TMA_2SM_LOAD_MULTICASTES1B_vS1C_EENS_8epilogue10collective18CollectiveEpilogueINS1F_23Sm100TmaWarpSpecializedILi4ELi2ELi32ELb1ELb0EEEJNS5_IJNSA_ILi128EEESF_SG_EEENS5_IJNSS_IS1K_SC_EENSS_IS17_SC_EEEEEfSI_fSI_NS1F_6fusion15FusionCallbacksIS1J_NS1P_17LinearCombinationIffffLNS_15FloatRoundStyleE2EEES1L_S1O_JEEENS4_5SM1004TMEM4LOAD26SM100_TMEM_LOAD_32dp32b32xENS4_13SM90_TMA_LOADES1B_NS4_39AutoVectorizingCopyWithAssumedAlignmentILi128EEENS4_14SM90_TMA_STOREES1B_S21_S21_EEEvvEEEEvNT_6ParamsE --------------------------
	.section	.nv.info._ZN7cutlass13device_kernelINS_4gemm6kernel13GemmUniversalIN4cute5tupleIJiiiiEEENS1_10collective13CollectiveMmaINS1_35MainloopSm100TmaUmmaWarpSpecializedILi2ELi2ELi2ENS5_IJNS4_1CILi4EEENSA_ILi1EEESC_EEEEENS5_IJNSA_ILi256EEESF_NSA_ILi64EEEEEEfNS5_IJlSC_lEEEfSI_NS4_8TiledMMAINS4_8MMA_AtomIJNS4_23SM100_MMA_TF32_2x1SM_SSINS_10tfloat32_tESM_fLi256ELi256ELNS4_4UMMA5MajorE0ELSO_0ELNSN_7ScaleInE0ELSP_0EEEEEENS4_6LayoutINS5_IJSC_SC_SC_EEENS5_IJNSA_ILi0EEESU_SU_EEEEENS5_IJNS4_10UnderscoreESX_SX_EEEEENS4_18SM100_TMA_2SM_LOADENS4_14ComposedLayoutINS4_7SwizzleILi3ELi4ELi3EEENS4_18smem_ptr_flag_bitsILi32EEENSS_INS5_IJNSA_ILi8EEENSA_ILi32EEEEEENS5_IJS17_SC_EEEEEEEvNS4_8identityENS4_28SM100_TMA_2SM_LOAD_MULTICASTES1B_vS1C_EENS_8epilogue10collective18CollectiveEpilogueINS1F_23Sm100TmaWarpSpecializedILi4ELi2ELi32ELb1ELb0EEEJNS5_IJNSA_ILi128EEESF_SG_EEENS5_IJNSS_IS1K_SC_EENSS_IS17_SC_EEEEEfSI_fSI_NS1F_6fusion15FusionCallbacksIS1J_NS1P_17LinearCombinationIffffLNS_15FloatRoundStyleE2EEES1L_S1O_JEEENS4_5SM1004TMEM4LOAD26SM100_TMEM_LOAD_32dp32b32xENS4_13SM90_TMA_LOADES1B_NS4_39AutoVectorizingCopyWithAssumedAlignmentILi128EEENS4_14SM90_TMA_STOREES1B_S21_S21_EEEvvEEEEvNT_6ParamsE,"",@"SHT_CUDA_INFO"
	.sectionflags	@""
	.align	4


	//----- nvinfo : EIATTR_CUDA_API_VERSION
	.align		4
        /*0000*/ 	.byte	0x04, 0x37
        /*0002*/ 	.short	(.L_31 - .L_30)
.L_30:
        /*0004*/ 	.word	0x00000082


	//----- nvinfo : EIATTR_KPARAM_INFO
	.align		4
.L_31:
        /*0008*/ 	.byte	0x04, 0x17
        /*000a*/ 	.short	(.L_33 - .L_32)
.L_32:
        /*000c*/ 	.word	0x00000000
        /*0010*/ 	.short	0x0000
        /*0012*/ 	.short	0x0000
        /*0014*/ 	.byte	0x00, 0xf0, 0x01, 0x20


	//----- nvinfo : EIATTR_AT_ENTRY_FRAGMENTS
	.align		4
.L_33:
        /*0018*/ 	.byte	0x04, 0x4f
        /*001a*/ 	.short	(.L_35 - .L_34)


	//   ....[0]....
.L_34:
        /*001c*/ 	.word	0x00000007


	//----- nvinfo : EIATTR_RESERVED_SMEM_USED
	.align		4
.L_35:
        /*0020*/ 	.byte	0x01, 0x41
	.zero		2


	//----- nvinfo : EIATTR_SPARSE_MMA_MASK
	.align		4
        /*0024*/ 	.byte	0x03, 0x50
        /*0026*/ 	.short	0x0000


	//----- nvinfo : EIATTR_TCGEN05_2CTA_USED
	.align		4
        /*0028*/ 	.byte	0x01, 0x52
	.zero		2


	//----- nvinfo : EIATTR_MAXREG_COUNT
	.align		4
        /*002c*/ 	.byte	0x03, 0x1b
        /*002e*/ 	.short	0x00ff


	//----- nvinfo : EIATTR_NUM_BARRIERS
	.align		4
        /*0030*/ 	.byte	0x02, 0x4c
        /*0032*/ 	.byte	0x07
	.zero		1


	//----- nvinfo : EIATTR_EXTERNS
	.align		4
        /*0034*/ 	.byte	0x04, 0x0f
        /*0036*/ 	.short	(.L_37 - .L_36)


	//   ....[0]....
	.align		4
.L_36:
        /*0038*/ 	.word	index@(__assertfail)


	//----- nvinfo : EIATTR_MERCURY_ISA_VERSION
	.align		4
.L_37:
        /*003c*/ 	.byte	0x03, 0x5f
        /*003e*/ 	.short	0x0101


	//----- nvinfo : EIATTR_INT_WARP_WIDE_INSTR_OFFSETS
	.align		4
        /*0040*/ 	.byte	0x04, 0x31
        /*0042*/ 	.short	(.L_39 - .L_38)


	//   ....[0]....
.L_38:
        /*0044*/ 	.word	0x00000cf0


	//   ....[1]....
        /*0048*/ 	.word	0x00000d90


	//   ....[2]....
        /*004c*/ 	.word	0x00004370


	//   ....[3]....
        /*0050*/ 	.word	0x000043a0


	//   ....[4]....
        /*0054*/ 	.word	0x000043c0


	//   ....[5]....
        /*0058*/ 	.word	0x00004f70


	//   ....[6]....
        /*005c*/ 	.word	0x00004fd0


	//   ....[7]....
        /*0060*/ 	.word	0x000050d0


	//   ....[8]....
        /*0064*/ 	.word	0x00005150


	//   ....[9]....
        /*0068*/ 	.word	0x00005240


	//   ....[10]....
        /*006c*/ 	.word	0x000052c0


	//   ....[11]....
        /*0070*/ 	.word	0x000053c0


	//   ....[12]....
        /*0074*/ 	.word	0x00005450


	//   ....[13]....
        /*0078*/ 	.word	0x00005550


	//   ....[14]....
        /*007c*/ 	.word	0x000055d0


	//   ....[15]....
        /*0080*/ 	.word	0x000056d0


	//   ....[16]....
        /*0084*/ 	.word	0x00005750


	//   ....[17]....
        /*0088*/ 	.word	0x00005850


	//   ....[18]....
        /*008c*/ 	.word	0x000058e0


	//   ....[19]....
        /*0090*/ 	.word	0x000059e0


	//   ....[20]....
        /*0094*/ 	.word	0x00005a70


	//----- nvinfo : EIATTR_COOP_GROUP_MASK_REGIDS
	.align		4
.L_39:
        /*0098*/ 	.byte	0x04, 0x29
        /*009a*/ 	.short	(.L_41 - .L_40)


	//   ....[0]....
.L_40:
        /*009c*/ 	.word	0xffffffff


	//   ....[1]....
        /*00a0*/ 	.word	0xffffffff


	//   ....[2]....
        /*00a4*/ 	.word	0xffffffff


	//   ....[3]....
        /*00a8*/ 	.word	0xffffffff


	//   ....[4]....
        /*00ac*/ 	.word	0xffffffff


	//   ....[5]....
        /*00b0*/ 	.word	0xffffffff


	//   ....[6]....
        /*00b4*/ 	.word	0xffffffff


	//   ....[7]....
        /*00b8*/ 	.word	0xffffffff


	//   ....[8]....
        /*00bc*/ 	.word	0xffffffff


	//   ....[9]....
        /*00c0*/ 	.word	0xffffffff


	//   ....[10]....
        /*00c4*/ 	.word	0xffffffff


	//   ....[11]....
        /*00c8*/ 	.word	0xffffffff


	//   ....[12]....
        /*00cc*/ 	.word	0xffffffff


	//   ....[13]....
        /*00d0*/ 	.word	0xffffffff


	//----- nvinfo : EIATTR_COOP_GROUP_INSTR_OFFSETS
	.align		4
.L_41:
        /*00d4*/ 	.byte	0x04, 0x28
        /*00d6*/ 	.short	(.L_43 - .L_42)


	//   ....[0]....
.L_42:
        /*00d8*/ 	.word	0x000000b0


	//   ....[1]....
        /*00dc*/ 	.word	0x00000520


	//   ....[2]....
        /*00e0*/ 	.word	0x000006a0


	//   ....[3]....
        /*00e4*/ 	.word	0x00000830


	//   ....[4]....
        /*00e8*/ 	.word	0x00000920


	//   ....[5]....
        /*00ec*/ 	.word	0x00000a80


	//   ....[6]....
        /*00f0*/ 	.word	0x00000bd0


	//   ....[7]....
        /*00f4*/ 	.word	0x00000e10


	//   ....[8]....
        /*00f8*/ 	.word	0x00002310


	//   ....[9]....
        /*00fc*/ 	.word	0x000030b0


	//   ....[10]....
        /*0100*/ 	.word	0x00003580


	//   ....[11]....
        /*0104*/ 	.word	0x000035b0


	//   ....[12]....
        /*0108*/ 	.word	0x00004270


	//   ....[13]....
        /*010c*/ 	.word	0x00004480


	//----- nvinfo : EIATTR_VRC_CTA_INIT_COUNT
	.align		4
.L_43:
        /*0110*/ 	.byte	0x02, 0x4a
        /*0112*/ 	.byte	0x80
	.zero		1


	//----- nvinfo : EIATTR_SYSCALL_OFFSETS
	.align		4
        /*0114*/ 	.byte	0x04, 0x46
        /*0116*/ 	.short	(.L_45 - .L_44)


	//   ....[0]....
.L_44:
        /*0118*/ 	.word	0x00006730


	//   ....[1]....
        /*011c*/ 	.word	0x00006820


	//   ....[2]....
        /*0120*/ 	.word	0x000071f0


	//   ....[3]....
        /*0124*/ 	.word	0x00007c40


	//   ....[4]....
        /*0128*/ 	.word	0x00008660


	//   ....[5]....
        /*012c*/ 	.word	0x000090b0


	//   ....[6]....
        /*0130*/ 	.word	0x00009b10


	//   ....[7]....
        /*0134*/ 	.word	0x0000a5a0


	//   ....[8]....
        /*0138*/ 	.word	0x0000b000


	//   ....[9]....
        /*013c*/ 	.word	0x0000ba10


	//----- nvinfo : EIATTR_MBARRIER_INSTR_OFFSETS
	.align		4
.L_45:
        /*0140*/ 	.byte	0x04, 0x39
        /*0142*/ 	.short	(.L_47 - .L_46)


	//   ....[0]....
.L_46:
        /*0144*/ 	.word	0x00000650
        /*0148*/ 	.word	0x000000ff
        /*014c*/ 	.word	0x00000000
        /*0150*/ 	.short	0x0100
        /*0152*/ 	.byte	0x04
	.zero		1


	//   ....[1]....
        /*0154*/ 	.word	0x00000660
        /*0158*/ 	.word	0x000000ff
        /*015c*/ 	.word	0x00000010
        /*0160*/ 	.short	0x0100
        /*0162*/ 	.byte	0x04
	.zero		1


	//   ....[2]....
        /*0164*/ 	.word	0x00000670
        /*0168*/ 	.word	0x000000ff
        /*016c*/ 	.word	0x00000008
        /*0170*/ 	.short	0x0100
        /*0172*/ 	.byte	0x04
	.zero		1


	//   ....[3]....
        /*0174*/ 	.word	0x00000680
        /*0178*/ 	.word	0x000000ff
        /*017c*/ 	.word	0x00000018
        /*0180*/ 	.short	0x0100
        /*0182*/ 	.byte	0x04
	.zero		1


	//   ....[4]....
        /*0184*/ 	.word	0x000007a0
        /*0188*/ 	.word	0x000000ff
        /*018c*/ 	.word	0x00000020
        /*0190*/ 	.short	0x0100
        /*0192*/ 	.byte	0x04
	.zero		1


	//   ....[5]....
        /*0194*/ 	.word	0x000007b0
        /*0198*/ 	.word	0x000000ff
        /*019c*/ 	.word	0x00000040
        /*01a0*/ 	.short	0x0100
        /*01a2*/ 	.byte	0x04
	.zero		1


	//   ....[6]....
        /*01a4*/ 	.word	0x000007c0
        /*01a8*/ 	.word	0x000000ff
        /*01ac*/ 	.word	0x00000028
        /*01b0*/ 	.short	0x0100
        /*01b2*/ 	.byte	0x04
	.zero		1


	//   ....[7]....
        /*01b4*/ 	.word	0x000007d0
        /*01b8*/ 	.word	0x000000ff
        /*01bc*/ 	.word	0x00000048
        /*01c0*/ 	.short	0x0100
        /*01c2*/ 	.byte	0x04
	.zero		1


	//   ....[8]....
        /*01c4*/ 	.word	0x000007e0
        /*01c8*/ 	.word	0x000000ff
        /*01cc*/ 	.word	0x00000030
        /*01d0*/ 	.short	0x0100
        /*01d2*/ 	.byte	0x04
	.zero		1


	//   ....[9]....
        /*01d4*/ 	.word	0x000007f0
        /*01d8*/ 	.word	0x000000ff
        /*01dc*/ 	.word	0x00000050
        /*01e0*/ 	.short	0x0100
        /*01e2*/ 	.byte	0x04
	.zero		1


	//   ....[10]....
        /*01e4*/ 	.word	0x00000800
        /*01e8*/ 	.word	0x000000ff
        /*01ec*/ 	.word	0x00000038
        /*01f0*/ 	.short	0x0100
        /*01f2*/ 	.byte	0x04
	.zero		1


	//   ....[11]....
        /*01f4*/ 	.word	0x00000810
        /*01f8*/ 	.word	0x000000ff
        /*01fc*/ 	.word	0x00000058
        /*0200*/ 	.short	0x0100
        /*0202*/ 	.byte	0x04
	.zero		1


	//   ....[12]....
        /*0204*/ 	.word	0x000008f0
        /*0208*/ 	.word	0x000000ff
        /*020c*/ 	.word	0x00000060
        /*0210*/ 	.short	0x0100
        /*0212*/ 	.byte	0x06
	.zero		1


	//   ....[13]....
        /*0214*/ 	.word	0x00000900
        /*0218*/ 	.word	0x000000ff
        /*021c*/ 	.word	0x00000068
        /*0220*/ 	.short	0x0100
        /*0222*/ 	.byte	0x06
	.zero		1


	//   ....[14]....
        /*0224*/ 	.word	0x00000a30
        /*0228*/ 	.word	0x000000ff
        /*022c*/ 	.word	0x00000070
        /*0230*/ 	.short	0x0100
        /*0232*/ 	.byte	0x06
	.zero		1


	//   ....[15]....
        /*0234*/ 	.word	0x00000a40
        /*0238*/ 	.word	0x000000ff
        /*023c*/ 	.word	0x00000080
        /*0240*/ 	.short	0x0100
        /*0242*/ 	.byte	0x06
	.zero		1


	//   ....[16]....
        /*0244*/ 	.word	0x00000a50
        /*0248*/ 	.word	0x000000ff
        /*024c*/ 	.word	0x00000078
        /*0250*/ 	.short	0x0100
        /*0252*/ 	.byte	0x06
	.zero		1


	//   ....[17]....
        /*0254*/ 	.word	0x00000a60
        /*0258*/ 	.word	0x000000ff
        /*025c*/ 	.word	0x00000088
        /*0260*/ 	.short	0x0100
        /*0262*/ 	.byte	0x06
	.zero		1


	//   ....[18]....
        /*0264*/ 	.word	0x00000b80
        /*0268*/ 	.word	0x000000ff
        /*026c*/ 	.word	0x00000090
        /*0270*/ 	.short	0x0100
        /*0272*/ 	.byte	0x04
	.zero		1


	//   ....[19]....
        /*0274*/ 	.word	0x00000b90
        /*0278*/ 	.word	0x000000ff
        /*027c*/ 	.word	0x000000a0
        /*0280*/ 	.short	0x0100
        /*0282*/ 	.byte	0x04
	.zero		1


	//   ....[20]....
        /*0284*/ 	.word	0x00000ba0
        /*0288*/ 	.word	0x000000ff
        /*028c*/ 	.word	0x00000098
        /*0290*/ 	.short	0x0100
        /*0292*/ 	.byte	0x04
	.zero		1


	//   ....[21]....
        /*0294*/ 	.word	0x00000bb0
        /*0298*/ 	.word	0x000000ff
        /*029c*/ 	.word	0x000000a8
        /*02a0*/ 	.short	0x0100
        /*02a2*/ 	.byte	0x04
	.zero		1


	//   ....[22]....
        /*02a4*/ 	.word	0x00000ca0
        /*02a8*/ 	.word	0x000000ff
        /*02ac*/ 	.word	0x000000b0
        /*02b0*/ 	.short	0x0100
        /*02b2*/ 	.byte	0x04
	.zero		1


	//   ....[23]....
        /*02b4*/ 	.word	0x00000cb0
        /*02b8*/ 	.word	0x000000ff
        /*02bc*/ 	.word	0x000000c0
        /*02c0*/ 	.short	0x0100
        /*02c2*/ 	.byte	0x04
	.zero		1


	//   ....[24]....
        /*02c4*/ 	.word	0x00000cc0
        /*02c8*/ 	.word	0x000000ff
        /*02cc*/ 	.word	0x000000b8
        /*02d0*/ 	.short	0x0100
        /*02d2*/ 	.byte	0x04
	.zero		1


	//   ....[25]....
        /*02d4*/ 	.word	0x00000cd0
        /*02d8*/ 	.word	0x000000ff
        /*02dc*/ 	.word	0x000000c8
        /*02e0*/ 	.short	0x0100
        /*02e2*/ 	.byte	0x04
	.zero		1


	//   ....[26]....
        /*02e4*/ 	.word	0x00000dd0
        /*02e8*/ 	.word	0x000000ff
        /*02ec*/ 	.word	0x000000d0
        /*02f0*/ 	.short	0x0100
        /*02f2*/ 	.byte	0x06
	.zero		1


	//   ....[27]....
        /*02f4*/ 	.word	0x00001970
        /*02f8*/ 	.word	0x00000000
        /*02fc*/ 	.word	0x000000c0
        /*0300*/ 	.short	0x010a
        /*0302*/ 	.byte	0xff
	.zero		1


	//   ....[28]....
        /*0304*/ 	.word	0x000019a0
        /*0308*/ 	.word	0x00000000
        /*030c*/ 	.word	0x000000b0
        /*0310*/ 	.short	0x0101
        /*0312*/ 	.byte	0xff
	.zero		1


	//   ....[29]....
        /*0314*/ 	.word	0x00001a60
        /*0318*/ 	.word	0x000000ff
        /*031c*/ 	.word	0x00000010
        /*0320*/ 	.short	0x010a
        /*0322*/ 	.byte	0x04
	.zero		1


	//   ....[30]....
        /*0324*/ 	.word	0x00001b20
        /*0328*/ 	.word	0x000000ff
        /*032c*/ 	.word	0x00000010
        /*0330*/ 	.short	0x010a
        /*0332*/ 	.byte	0x21
	.zero		1


	//   ....[31]....
        /*0334*/ 	.word	0x00001cd0
        /*0338*/ 	.word	0x000000ff
        /*033c*/ 	.word	0x00000010
        /*0340*/ 	.short	0x010a
        /*0342*/ 	.byte	0x05
	.zero		1


	//   ....[32]....
        /*0344*/ 	.word	0x00001eb0
        /*0348*/ 	.word	0x000000ff
        /*034c*/ 	.word	0x00000068
        /*0350*/ 	.short	0x0101
        /*0352*/ 	.byte	0x0e
	.zero		1


	//   ....[33]....
        /*0354*/ 	.word	0x00001ed0
        /*0358*/ 	.word	0x000000ff
        /*035c*/ 	.word	0x00000010
        /*0360*/ 	.short	0x010a
        /*0362*/ 	.byte	0x04
	.zero		1


	//   ....[34]....
        /*0364*/ 	.word	0x00001f50
        /*0368*/ 	.word	0x000000ff
        /*036c*/ 	.word	0x00000010
        /*0370*/ 	.short	0x010a
        /*0372*/ 	.byte	0x07
	.zero		1


	//   ....[35]....
        /*0374*/ 	.word	0x00002090
        /*0378*/ 	.word	0x000000ff
        /*037c*/ 	.word	0x00000010
        /*0380*/ 	.short	0x010a
        /*0382*/ 	.byte	0x04
	.zero		1


	//   ....[36]....
        /*0384*/ 	.word	0x00002340
        /*0388*/ 	.word	0x00000003
        /*038c*/ 	.word	0x00000070
        /*0390*/ 	.short	0x010a
        /*0392*/ 	.byte	0xff
	.zero		1


	//   ....[37]....
        /*0394*/ 	.word	0x00002490
        /*0398*/ 	.word	0x00000000
        /*039c*/ 	.word	0x00000000
        /*03a0*/ 	.short	0x0101
        /*03a2*/ 	.byte	0xff
	.zero		1


	//   ....[38]....
        /*03a4*/ 	.word	0x00002a50
        /*03a8*/ 	.word	0x000000ff
        /*03ac*/ 	.word	0x00000000
        /*03b0*/ 	.short	0x010a
        /*03b2*/ 	.byte	0x04
	.zero		1


	//   ....[39]....
        /*03b4*/ 	.word	0x00002af0
        /*03b8*/ 	.word	0x00000000
        /*03bc*/ 	.word	0x00000000
        /*03c0*/ 	.short	0x010a
        /*03c2*/ 	.byte	0xff
	.zero		1


	//   ....[40]....
        /*03c4*/ 	.word	0x00002c10
        /*03c8*/ 	.word	0x00000000
        /*03cc*/ 	.word	0x000000b0
        /*03d0*/ 	.short	0x010a
        /*03d2*/ 	.byte	0xff
	.zero		1


	//   ....[41]....
        /*03d4*/ 	.word	0x00002c80
        /*03d8*/ 	.word	0x00000000
        /*03dc*/ 	.word	0x00000000
        /*03e0*/ 	.short	0x0101
        /*03e2*/ 	.byte	0xff
	.zero		1


	//   ....[42]....
        /*03e4*/ 	.word	0x00002ca0
        /*03e8*/ 	.word	0x000000ff
        /*03ec*/ 	.word	0x00000080
        /*03f0*/ 	.short	0x010a
        /*03f2*/ 	.byte	0x04
	.zero		1


	//   ....[43]....
        /*03f4*/ 	.word	0x00002dc0
        /*03f8*/ 	.word	0x00000000
        /*03fc*/ 	.word	0x00000070
        /*0400*/ 	.short	0x010a
        /*0402*/ 	.byte	0xff
	.zero		1


	//   ....[44]....
        /*0404*/ 	.word	0x00002ec0
        /*0408*/ 	.word	0x00000000
        /*040c*/ 	.word	0x00000000
        /*0410*/ 	.short	0x0101
        /*0412*/ 	.byte	0xff
	.zero		1


	//   ....[45]....
        /*0414*/ 	.word	0x00002f50
        /*0418*/ 	.word	0x000000ff
        /*041c*/ 	.word	0x00000080
        /*0420*/ 	.short	0x0106
        /*0422*/ 	.byte	0x04
	.zero		1


	//   ....[46]....
        /*0424*/ 	.word	0x00002f70
        /*0428*/ 	.word	0x000000ff
        /*042c*/ 	.word	0x00000080
        /*0430*/ 	.short	0x010a
        /*0432*/ 	.byte	0x04
	.zero		1


	//   ....[47]....
        /*0434*/ 	.word	0x00003000
        /*0438*/ 	.word	0x000000ff
        /*043c*/ 	.word	0x00000080
        /*0440*/ 	.short	0x0106
        /*0442*/ 	.byte	0x07
	.zero		1


	//   ....[48]....
        /*0444*/ 	.word	0x00003040
        /*0448*/ 	.word	0x00000000
        /*044c*/ 	.word	0x00000080
        /*0450*/ 	.short	0x010a
        /*0452*/ 	.byte	0xff
	.zero		1


	//   ....[49]....
        /*0454*/ 	.word	0x00003280
        /*0458*/ 	.word	0x000000ff
        /*045c*/ 	.word	0x00000008
        /*0460*/ 	.short	0x010a
        /*0462*/ 	.byte	0x05
	.zero		1


	//   ....[50]....
        /*0464*/ 	.word	0x000032a0
        /*0468*/ 	.word	0x000000ff
        /*046c*/ 	.word	0x00000008
        /*0470*/ 	.short	0x010a
        /*0472*/ 	.byte	0x05
	.zero		1


	//   ....[51]....
        /*0474*/ 	.word	0x00003430
        /*0478*/ 	.word	0x000000ff
        /*047c*/ 	.word	0x00000008
        /*0480*/ 	.short	0x010a
        /*0482*/ 	.byte	0x05
	.zero		1


	//   ....[52]....
        /*0484*/ 	.word	0x00003450
        /*0488*/ 	.word	0x000000ff
        /*048c*/ 	.word	0x00000008
        /*0490*/ 	.short	0x010a
        /*0492*/ 	.byte	0x05
	.zero		1


	//   ....[53]....
        /*0494*/ 	.word	0x00003510
        /*0498*/ 	.word	0x000000ff
        /*049c*/ 	.word	0x00000000
        /*04a0*/ 	.short	0x0101
        /*04a2*/ 	.byte	0x04
	.zero		1


	//   ....[54]....
        /*04a4*/ 	.word	0x000038d0
        /*04a8*/ 	.word	0x00000000
        /*04ac*/ 	.word	0x00000070
        /*04b0*/ 	.short	0x010a
        /*04b2*/ 	.byte	0xff
	.zero		1


	//   ....[55]....
        /*04b4*/ 	.word	0x00003990
        /*04b8*/ 	.word	0x00000000
        /*04bc*/ 	.word	0x00000000
        /*04c0*/ 	.short	0x0101
        /*04c2*/ 	.byte	0xff
	.zero		1


	//   ....[56]....
        /*04c4*/ 	.word	0x00003a50
        /*04c8*/ 	.word	0x000000ff
        /*04cc*/ 	.word	0x00000000
        /*04d0*/ 	.short	0x010a
        /*04d2*/ 	.byte	0x04
	.zero		1


	//   ....[57]....
        /*04d4*/ 	.word	0x00003a60
        /*04d8*/ 	.word	0x000000ff
        /*04dc*/ 	.word	0x000000a0
        /*04e0*/ 	.short	0x010a
        /*04e2*/ 	.byte	0x2e
	.zero		1


	//   ....[58]....
        /*04e4*/ 	.word	0x00003b10
        /*04e8*/ 	.word	0x000000ff
        /*04ec*/ 	.word	0x00000000
        /*04f0*/ 	.short	0x010a
        /*04f2*/ 	.byte	0x07
	.zero		1


	//   ....[59]....
        /*04f4*/ 	.word	0x00003c40
        /*04f8*/ 	.word	0x000000ff
        /*04fc*/ 	.word	0x00000000
        /*0500*/ 	.short	0x010a
        /*0502*/ 	.byte	0x04
	.zero		1


	//   ....[60]....
        /*0504*/ 	.word	0x00004080
        /*0508*/ 	.word	0x000000ff
        /*050c*/ 	.word	0x00000000
        /*0510*/ 	.short	0x010a
        /*0512*/ 	.byte	0x04
	.zero		1


	//   ....[61]....
        /*0514*/ 	.word	0x00004120
        /*0518*/ 	.word	0x00000000
        /*051c*/ 	.word	0x00000000
        /*0520*/ 	.short	0x010a
        /*0522*/ 	.byte	0xff
	.zero		1


	//   ....[62]....
        /*0524*/ 	.word	0x00004160
        /*0528*/ 	.word	0x00000000
        /*052c*/ 	.word	0x00000000
        /*0530*/ 	.short	0x010a
        /*0532*/ 	.byte	0xff
	.zero		1


	//   ....[63]....
        /*0534*/ 	.word	0x000041d0
        /*0538*/ 	.word	0x000000ff
        /*053c*/ 	.word	0x00000000
        /*0540*/ 	.short	0x0101
        /*0542*/ 	.byte	0x04
	.zero		1


	//   ....[64]....
        /*0544*/ 	.word	0x00004210
        /*0548*/ 	.word	0x000000ff
        /*054c*/ 	.word	0x000000d0
        /*0550*/ 	.short	0x010a
        /*0552*/ 	.byte	0x29
	.zero		1


	//   ....[65]....
        /*0554*/ 	.word	0x00004260
        /*0558*/ 	.word	0x000000ff
        /*055c*/ 	.word	0x00000000
        /*0560*/ 	.short	0x0101
        /*0562*/ 	.byte	0x04
	.zero		1


	//   ....[66]....
        /*0564*/ 	.word	0x00004720
        /*0568*/ 	.word	0x00000008
        /*056c*/ 	.word	0x00000070
        /*0570*/ 	.short	0x010a
        /*0572*/ 	.byte	0xff
	.zero		1


	//   ....[67]....
        /*0574*/ 	.word	0x00004890
        /*0578*/ 	.word	0x00000000
        /*057c*/ 	.word	0x00000000
        /*0580*/ 	.short	0x0101
        /*0582*/ 	.byte	0xff
	.zero		1


	//   ....[68]....
        /*0584*/ 	.word	0x00004d80
        /*0588*/ 	.word	0x000000ff
        /*058c*/ 	.word	0x00000068
        /*0590*/ 	.short	0x010a
        /*0592*/ 	.byte	0x15
	.zero		1


	//   ....[69]....
        /*0594*/ 	.word	0x00004f10
        /*0598*/ 	.word	0x000000ff
        /*059c*/ 	.word	0x00000040
        /*05a0*/ 	.short	0x010a
        /*05a2*/ 	.byte	0x15
	.zero		1


	//   ....[70]....
        /*05a4*/ 	.word	0x00005070
        /*05a8*/ 	.word	0x000000ff
        /*05ac*/ 	.word	0x00000020
        /*05b0*/ 	.short	0x010b
        /*05b2*/ 	.byte	0x15
	.zero		1


	//   ....[71]....
        /*05b4*/ 	.word	0x00005090
        /*05b8*/ 	.word	0x000000ff
        /*05bc*/ 	.word	0x00000000
        /*05c0*/ 	.short	0x0101
        /*05c2*/ 	.byte	0x06
	.zero		1


	//   ....[72]....
        /*05c4*/ 	.word	0x000050a0
        /*05c8*/ 	.word	0x000000ff
        /*05cc*/ 	.word	0x00000048
        /*05d0*/ 	.short	0x010a
        /*05d2*/ 	.byte	0x15
	.zero		1


	//   ....[73]....
        /*05d4*/ 	.word	0x000051f0
        /*05d8*/ 	.word	0x000000ff
        /*05dc*/ 	.word	0x00000028
        /*05e0*/ 	.short	0x010b
        /*05e2*/ 	.byte	0x15
	.zero		1


	//   ....[74]....
        /*05e4*/ 	.word	0x00005200
        /*05e8*/ 	.word	0x000000ff
        /*05ec*/ 	.word	0x00000000
        /*05f0*/ 	.short	0x0101
        /*05f2*/ 	.byte	0x07
	.zero		1


	//   ....[75]....
        /*05f4*/ 	.word	0x00005210
        /*05f8*/ 	.word	0x000000ff
        /*05fc*/ 	.word	0x00000050
        /*0600*/ 	.short	0x010a
        /*0602*/ 	.byte	0x15
	.zero		1


	//   ....[76]....
        /*0604*/ 	.word	0x00005360
        /*0608*/ 	.word	0x000000ff
        /*060c*/ 	.word	0x00000030
        /*0610*/ 	.short	0x010b
        /*0612*/ 	.byte	0x15
	.zero		1


	//   ....[77]....
        /*0614*/ 	.word	0x00005380
        /*0618*/ 	.word	0x000000ff
        /*061c*/ 	.word	0x00000000
        /*0620*/ 	.short	0x0101
        /*0622*/ 	.byte	0x18
	.zero		1


	//   ....[78]....
        /*0624*/ 	.word	0x00005390
        /*0628*/ 	.word	0x000000ff
        /*062c*/ 	.word	0x00000058
        /*0630*/ 	.short	0x010a
        /*0632*/ 	.byte	0x15
	.zero		1


	//   ....[79]....
        /*0634*/ 	.word	0x000054f0
        /*0638*/ 	.word	0x000000ff
        /*063c*/ 	.word	0x00000038
        /*0640*/ 	.short	0x010b
        /*0642*/ 	.byte	0x15
	.zero		1


	//   ....[80]....
        /*0644*/ 	.word	0x00005510
        /*0648*/ 	.word	0x000000ff
        /*064c*/ 	.word	0x00000000
        /*0650*/ 	.short	0x0101
        /*0652*/ 	.byte	0x10
	.zero		1


	//   ....[81]....
        /*0654*/ 	.word	0x00005520
        /*0658*/ 	.word	0x000000ff
        /*065c*/ 	.word	0x00000040
        /*0660*/ 	.short	0x010a
        /*0662*/ 	.byte	0x15
	.zero		1


	//   ....[82]....
        /*0664*/ 	.word	0x00005680
        /*0668*/ 	.word	0x000000ff
        /*066c*/ 	.word	0x00000020
        /*0670*/ 	.short	0x010b
        /*0672*/ 	.byte	0x15
	.zero		1


	//   ....[83]....
        /*0674*/ 	.word	0x00005690
        /*0678*/ 	.word	0x000000ff
        /*067c*/ 	.word	0x00000000
        /*0680*/ 	.short	0x0101
        /*0682*/ 	.byte	0x06
	.zero		1


	//   ....[84]....
        /*0684*/ 	.word	0x000056a0
        /*0688*/ 	.word	0x000000ff
        /*068c*/ 	.word	0x00000048
        /*0690*/ 	.short	0x010a
        /*0692*/ 	.byte	0x15
	.zero		1


	//   ....[85]....
        /*0694*/ 	.word	0x00005800
        /*0698*/ 	.word	0x000000ff
        /*069c*/ 	.word	0x00000028
        /*06a0*/ 	.short	0x010b
        /*06a2*/ 	.byte	0x15
	.zero		1


	//   ....[86]....
        /*06a4*/ 	.word	0x00005810
        /*06a8*/ 	.word	0x000000ff
        /*06ac*/ 	.word	0x00000000
        /*06b0*/ 	.short	0x0101
        /*06b2*/ 	.byte	0x07
	.zero		1


	//   ....[87]....
        /*06b4*/ 	.word	0x00005820
        /*06b8*/ 	.word	0x000000ff
        /*06bc*/ 	.word	0x00000050
        /*06c0*/ 	.short	0x010a
        /*06c2*/ 	.byte	0x15
	.zero		1


	//   ....[88]....
        /*06c4*/ 	.word	0x00005990
        /*06c8*/ 	.word	0x000000ff
        /*06cc*/ 	.word	0x00000030
        /*06d0*/ 	.short	0x010b
        /*06d2*/ 	.byte	0x15
	.zero		1


	//   ....[89]....
        /*06d4*/ 	.word	0x000059a0
        /*06d8*/ 	.word	0x000000ff
        /*06dc*/ 	.word	0x00000000
        /*06e0*/ 	.short	0x0101
        /*06e2*/ 	.byte	0x18
	.zero		1


	//   ....[90]....
        /*06e4*/ 	.word	0x000059b0
        /*06e8*/ 	.word	0x000000ff
        /*06ec*/ 	.word	0x00000058
        /*06f0*/ 	.short	0x010a
        /*06f2*/ 	.byte	0x15
	.zero		1


	//   ....[91]....
        /*06f4*/ 	.word	0x00005ba0
        /*06f8*/ 	.word	0x000000ff
        /*06fc*/ 	.word	0x00000038
        /*0700*/ 	.short	0x010b
        /*0702*/ 	.byte	0x15
	.zero		1


	//   ....[92]....
        /*0704*/ 	.word	0x00005bb0
        /*0708*/ 	.word	0x000000ff
        /*070c*/ 	.word	0x00000000
        /*0710*/ 	.short	0x0101
        /*0712*/ 	.byte	0x10
	.zero		1


	//   ....[93]....
        /*0714*/ 	.word	0x00005bd0
        /*0718*/ 	.word	0x000000ff
        /*071c*/ 	.word	0x00000040
        /*0720*/ 	.short	0x010a
        /*0722*/ 	.byte	0x15
	.zero		1


	//   ....[94]....
        /*0724*/ 	.word	0x00005bf0
        /*0728*/ 	.word	0x000000ff
        /*072c*/ 	.word	0x00000048
        /*0730*/ 	.short	0x010a
        /*0732*/ 	.byte	0x15
	.zero		1


	//   ....[95]....
        /*0734*/ 	.word	0x00005c10
        /*0738*/ 	.word	0x000000ff
        /*073c*/ 	.word	0x00000050
        /*0740*/ 	.short	0x010a
        /*0742*/ 	.byte	0x15
	.zero		1


	//   ....[96]....
        /*0744*/ 	.word	0x00005c60
        /*0748*/ 	.word	0x00000002
        /*074c*/ 	.word	0x00000058
        /*0750*/ 	.short	0x010a
        /*0752*/ 	.byte	0xff
	.zero		1


	//   ....[97]....
        /*0754*/ 	.word	0x00005fa0
        /*0758*/ 	.word	0x00000000
        /*075c*/ 	.word	0x00000070
        /*0760*/ 	.short	0x010a
        /*0762*/ 	.byte	0xff
	.zero		1


	//   ....[98]....
        /*0764*/ 	.word	0x00006070
        /*0768*/ 	.word	0x00000000
        /*076c*/ 	.word	0x00000000
        /*0770*/ 	.short	0x0101
        /*0772*/ 	.byte	0xff
	.zero		1


	//   ....[99]....
        /*0774*/ 	.word	0x00006d10
        /*0778*/ 	.word	0x000000ff
        /*077c*/ 	.word	0x00000020
        /*0780*/ 	.short	0x010a
        /*0782*/ 	.byte	0x2b
	.zero		1


	//   ....[100]....
        /*0784*/ 	.word	0x00006e30
        /*0788*/ 	.word	0x0000006d
        /*078c*/ 	.word	0x00000090
        /*0790*/ 	.short	0x010a
        /*0792*/ 	.byte	0xff
	.zero		1


	//   ....[101]....
        /*0794*/ 	.word	0x00006fa0
        /*0798*/ 	.word	0x000000ff
        /*079c*/ 	.word	0x00000020
        /*07a0*/ 	.short	0x010a
        /*07a2*/ 	.byte	0x2b
	.zero		1


	//   ....[102]....
        /*07a4*/ 	.word	0x000070d0
        /*07a8*/ 	.word	0x0000006d
        /*07ac*/ 	.word	0x00000090
        /*07b0*/ 	.short	0x010a
        /*07b2*/ 	.byte	0xff
	.zero		1


	//   ....[103]....
        /*07b4*/ 	.word	0x000078e0
        /*07b8*/ 	.word	0x00000000
        /*07bc*/ 	.word	0x00000000
        /*07c0*/ 	.short	0x0101
        /*07c2*/ 	.byte	0xff
	.zero		1


	//   ....[104]....
        /*07c4*/ 	.word	0x000078f0
        /*07c8*/ 	.word	0x00000002
        /*07cc*/ 	.word	0x00000020
        /*07d0*/ 	.short	0x010a
        /*07d2*/ 	.byte	0xff
	.zero		1


	//   ....[105]....
        /*07d4*/ 	.word	0x000079d0
        /*07d8*/ 	.word	0x00000002
        /*07dc*/ 	.word	0x00000020
        /*07e0*/ 	.short	0x010a
        /*07e2*/ 	.byte	0xff
	.zero		1


	//   ....[106]....
        /*07e4*/ 	.word	0x00008300
        /*07e8*/ 	.word	0x00000074
        /*07ec*/ 	.word	0x00000000
        /*07f0*/ 	.short	0x0101
        /*07f2*/ 	.byte	0xff
	.zero		1


	//   ....[107]....
        /*07f4*/ 	.word	0x00008320
        /*07f8*/ 	.word	0x00000000
        /*07fc*/ 	.word	0x00000020
        /*0800*/ 	.short	0x010a
        /*0802*/ 	.byte	0xff
	.zero		1


	//   ....[108]....
        /*0804*/ 	.word	0x000083f0
        /*0808*/ 	.word	0x00000000
        /*080c*/ 	.word	0x00000020
        /*0810*/ 	.short	0x010a
        /*0812*/ 	.byte	0xff
	.zero		1


	//   ....[109]....
        /*0814*/ 	.word	0x00008d20
        /*0818*/ 	.word	0x00000074
        /*081c*/ 	.word	0x00000000
        /*0820*/ 	.short	0x0101
        /*0822*/ 	.byte	0xff
	.zero		1


	//   ....[110]....
        /*0824*/ 	.word	0x00008d40
        /*0828*/ 	.word	0x00000000
        /*082c*/ 	.word	0x00000020
        /*0830*/ 	.short	0x010a
        /*0832*/ 	.byte	0xff
	.zero		1


	//   ....[111]....
        /*0834*/ 	.word	0x00008e20
        /*0838*/ 	.word	0x00000000
        /*083c*/ 	.word	0x00000020
        /*0840*/ 	.short	0x010a
        /*0842*/ 	.byte	0xff
	.zero		1


	//   ....[112]....
        /*0844*/ 	.word	0x00009770
        /*0848*/ 	.word	0x00000075
        /*084c*/ 	.word	0x00000000
        /*0850*/ 	.short	0x0101
        /*0852*/ 	.byte	0xff
	.zero		1


	//   ....[113]....
        /*0854*/ 	.word	0x00009790
        /*0858*/ 	.word	0x00000000
        /*085c*/ 	.word	0x00000020
        /*0860*/ 	.short	0x010a
        /*0862*/ 	.byte	0xff
	.zero		1


	//   ....[114]....
        /*0864*/ 	.word	0x00009860
        /*0868*/ 	.word	0x00000000
        /*086c*/ 	.word	0x00000020
        /*0870*/ 	.short	0x010a
        /*0872*/ 	.byte	0xff
	.zero		1


	//   ....[115]....
        /*0874*/ 	.word	0x0000a200
        /*0878*/ 	.word	0x00000075
        /*087c*/ 	.word	0x00000000
        /*0880*/ 	.short	0x0101
        /*0882*/ 	.byte	0xff
	.zero		1


	//   ....[116]....
        /*0884*/ 	.word	0x0000a220
        /*0888*/ 	.word	0x00000000
        /*088c*/ 	.word	0x00000020
        /*0890*/ 	.short	0x010a
        /*0892*/ 	.byte	0xff
	.zero		1


	//   ....[117]....
        /*0894*/ 	.word	0x0000a2f0
        /*0898*/ 	.word	0x00000000
        /*089c*/ 	.word	0x00000020
        /*08a0*/ 	.short	0x010a
        /*08a2*/ 	.byte	0xff
	.zero		1


	//   ....[118]....
        /*08a4*/ 	.word	0x0000ac60
        /*08a8*/ 	.word	0x00000075
        /*08ac*/ 	.word	0x00000000
        /*08b0*/ 	.short	0x0101
        /*08b2*/ 	.byte	0xff
	.zero		1


	//   ....[119]....
        /*08b4*/ 	.word	0x0000ac80
        /*08b8*/ 	.word	0x00000000
        /*08bc*/ 	.word	0x00000020
        /*08c0*/ 	.short	0x010a
        /*08c2*/ 	.byte	0xff
	.zero		1


	//   ....[120]....
        /*08c4*/ 	.word	0x0000ad50
        /*08c8*/ 	.word	0x00000000
        /*08cc*/ 	.word	0x00000020
        /*08d0*/ 	.short	0x010a
        /*08d2*/ 	.byte	0xff
	.zero		1


	//   ....[121]....
        /*08d4*/ 	.word	0x0000b6c0
        /*08d8*/ 	.word	0x00000075
        /*08dc*/ 	.word	0x00000000
        /*08e0*/ 	.short	0x0101
        /*08e2*/ 	.byte	0xff
	.zero		1


	//   ....[122]....
        /*08e4*/ 	.word	0x0000b6e0
        /*08e8*/ 	.word	0x00000000
        /*08ec*/ 	.word	0x00000020
        /*08f0*/ 	.short	0x010a
        /*08f2*/ 	.byte	0xff
	.zero		1


	//   ....[123]....
        /*08f4*/ 	.word	0x0000b7b0
        /*08f8*/ 	.word	0x00000000
        /*08fc*/ 	.word	0x00000020
        /*0900*/ 	.short	0x010a
        /*0902*/ 	.byte	0xff
	.zero		1


	//   ....[124]....
        /*0904*/ 	.word	0x0000baa0
        /*0908*/ 	.word	0x0000006d
        /*090c*/ 	.word	0x00000000
        /*0910*/ 	.short	0x0101
        /*0912*/ 	.byte	0xff
	.zero		1


	//   ....[125]....
        /*0914*/ 	.word	0x0000c120
        /*0918*/ 	.word	0x00000000
        /*091c*/ 	.word	0x00000000
        /*0920*/ 	.short	0x0101
        /*0922*/ 	.byte	0xff
	.zero		1


	//   ....[126]....
        /*0924*/ 	.word	0x0000c3d0
        /*0928*/ 	.word	0x000000ff
        /*092c*/ 	.word	0x00000000
        /*0930*/ 	.short	0x0101
        /*0932*/ 	.byte	0x04
	.zero		1


	//   ....[127]....
        /*0934*/ 	.word	0x0000c3f0
        /*0938*/ 	.word	0x00000000
        /*093c*/ 	.word	0x000000c0
        /*0940*/ 	.short	0x010a
        /*0942*/ 	.byte	0xff
	.zero		1


	//   ....[128]....
        /*0944*/ 	.word	0x0000c450
        /*0948*/ 	.word	0x00000000
        /*094c*/ 	.word	0x00000010
        /*0950*/ 	.short	0x010a
        /*0952*/ 	.byte	0xff
	.zero		1


	//   ....[129]....
        /*0954*/ 	.word	0x0000c4b0
        /*0958*/ 	.word	0x00000000
        /*095c*/ 	.word	0x00000010
        /*0960*/ 	.short	0x010a
        /*0962*/ 	.byte	0xff
	.zero		1


	//   ....[130]....
        /*0964*/ 	.word	0x0000c500
        /*0968*/ 	.word	0x00000003
        /*096c*/ 	.word	0x00000070
        /*0970*/ 	.short	0x010a
        /*0972*/ 	.byte	0xff
	.zero		1


	//   ....[131]....
        /*0974*/ 	.word	0x0000c560
        /*0978*/ 	.word	0x00000000
        /*097c*/ 	.word	0x00000000
        /*0980*/ 	.short	0x010a
        /*0982*/ 	.byte	0xff
	.zero		1


	//   ....[132]....
        /*0984*/ 	.word	0x0000c5b0
        /*0988*/ 	.word	0x00000000
        /*098c*/ 	.word	0x000000b0
        /*0990*/ 	.short	0x010a
        /*0992*/ 	.byte	0xff
	.zero		1


	//   ....[133]....
        /*0994*/ 	.word	0x0000c610
        /*0998*/ 	.word	0x00000000
        /*099c*/ 	.word	0x00000080
        /*09a0*/ 	.short	0x010a
        /*09a2*/ 	.byte	0xff
	.zero		1


	//   ....[134]....
        /*09a4*/ 	.word	0x0000c660
        /*09a8*/ 	.word	0x00000000
        /*09ac*/ 	.word	0x00000070
        /*09b0*/ 	.short	0x010a
        /*09b2*/ 	.byte	0xff
	.zero		1


	//   ....[135]....
        /*09b4*/ 	.word	0x0000c6c0
        /*09b8*/ 	.word	0x00000000
        /*09bc*/ 	.word	0x00000080
        /*09c0*/ 	.short	0x010a
        /*09c2*/ 	.byte	0xff
	.zero		1


	//   ....[136]....
        /*09c4*/ 	.word	0x0000c720
        /*09c8*/ 	.word	0x00000005
        /*09cc*/ 	.word	0x00000008
        /*09d0*/ 	.short	0x010a
        /*09d2*/ 	.byte	0xff
	.zero		1


	//   ....[137]....
        /*09d4*/ 	.word	0x0000c800
        /*09d8*/ 	.word	0x00000003
        /*09dc*/ 	.word	0x00000008
        /*09e0*/ 	.short	0x010a
        /*09e2*/ 	.byte	0xff
	.zero		1


	//   ....[138]....
        /*09e4*/ 	.word	0x0000c850
        /*09e8*/ 	.word	0x00000000
        /*09ec*/ 	.word	0x00000070
        /*09f0*/ 	.short	0x010a
        /*09f2*/ 	.byte	0xff
	.zero		1


	//   ....[139]....
        /*09f4*/ 	.word	0x0000c8b0
        /*09f8*/ 	.word	0x00000000
        /*09fc*/ 	.word	0x000000a0
        /*0a00*/ 	.short	0x010a
        /*0a02*/ 	.byte	0xff
	.zero		1


	//   ....[140]....
        /*0a04*/ 	.word	0x0000c910
        /*0a08*/ 	.word	0x00000000
        /*0a0c*/ 	.word	0x00000000
        /*0a10*/ 	.short	0x010a
        /*0a12*/ 	.byte	0xff
	.zero		1


	//   ....[141]....
        /*0a14*/ 	.word	0x0000c970
        /*0a18*/ 	.word	0x00000000
        /*0a1c*/ 	.word	0x00000000
        /*0a20*/ 	.short	0x010a
        /*0a22*/ 	.byte	0xff
	.zero		1


	//   ....[142]....
        /*0a24*/ 	.word	0x0000c9d0
        /*0a28*/ 	.word	0x00000000
        /*0a2c*/ 	.word	0x000000d0
        /*0a30*/ 	.short	0x010a
        /*0a32*/ 	.byte	0xff
	.zero		1


	//   ....[143]....
        /*0a34*/ 	.word	0x0000ca20
        /*0a38*/ 	.word	0x00000008
        /*0a3c*/ 	.word	0x00000070
        /*0a40*/ 	.short	0x010a
        /*0a42*/ 	.byte	0xff
	.zero		1


	//   ....[144]....
        /*0a44*/ 	.word	0x0000ca80
        /*0a48*/ 	.word	0x00000000
        /*0a4c*/ 	.word	0x00000068
        /*0a50*/ 	.short	0x010a
        /*0a52*/ 	.byte	0xff
	.zero		1


	//   ....[145]....
        /*0a54*/ 	.word	0x0000cae0
        /*0a58*/ 	.word	0x00000000
        /*0a5c*/ 	.word	0x00000040
        /*0a60*/ 	.short	0x010a
        /*0a62*/ 	.byte	0xff
	.zero		1


	//   ....[146]....
        /*0a64*/ 	.word	0x0000cb40
        /*0a68*/ 	.word	0x00000000
        /*0a6c*/ 	.word	0x00000048
        /*0a70*/ 	.short	0x010a
        /*0a72*/ 	.byte	0xff
	.zero		1


	//   ....[147]....
        /*0a74*/ 	.word	0x0000cba0
        /*0a78*/ 	.word	0x00000000
        /*0a7c*/ 	.word	0x00000050
        /*0a80*/ 	.short	0x010a
        /*0a82*/ 	.byte	0xff
	.zero		1


	//   ....[148]....
        /*0a84*/ 	.word	0x0000cc00
        /*0a88*/ 	.word	0x00000000
        /*0a8c*/ 	.word	0x00000058
        /*0a90*/ 	.short	0x010a
        /*0a92*/ 	.byte	0xff
	.zero		1


	//   ....[149]....
        /*0a94*/ 	.word	0x0000cc60
        /*0a98*/ 	.word	0x00000000
        /*0a9c*/ 	.word	0x00000040
        /*0aa0*/ 	.short	0x010a
        /*0aa2*/ 	.byte	0xff
	.zero		1


	//   ....[150]....
        /*0aa4*/ 	.word	0x0000ccc0
        /*0aa8*/ 	.word	0x00000000
        /*0aac*/ 	.word	0x00000048
        /*0ab0*/ 	.short	0x010a
        /*0ab2*/ 	.byte	0xff
	.zero		1


	//   ....[151]....
        /*0ab4*/ 	.word	0x0000cd20
        /*0ab8*/ 	.word	0x00000000
        /*0abc*/ 	.word	0x00000050
        /*0ac0*/ 	.short	0x010a
        /*0ac2*/ 	.byte	0xff
	.zero		1


	//   ....[152]....
        /*0ac4*/ 	.word	0x0000cd80
        /*0ac8*/ 	.word	0x00000000
        /*0acc*/ 	.word	0x00000058
        /*0ad0*/ 	.short	0x010a
        /*0ad2*/ 	.byte	0xff
	.zero		1


	//   ....[153]....
        /*0ad4*/ 	.word	0x0000cde0
        /*0ad8*/ 	.word	0x00000000
        /*0adc*/ 	.word	0x00000040
        /*0ae0*/ 	.short	0x010a
        /*0ae2*/ 	.byte	0xff
	.zero		1


	//   ....[154]....
        /*0ae4*/ 	.word	0x0000ce40
        /*0ae8*/ 	.word	0x00000000
        /*0aec*/ 	.word	0x00000048
        /*0af0*/ 	.short	0x010a
        /*0af2*/ 	.byte	0xff
	.zero		1


	//   ....[155]....
        /*0af4*/ 	.word	0x0000cea0
        /*0af8*/ 	.word	0x00000002
        /*0afc*/ 	.word	0x00000050
        /*0b00*/ 	.short	0x010a
        /*0b02*/ 	.byte	0xff
	.zero		1


	//   ....[156]....
        /*0b04*/ 	.word	0x0000cef0
        /*0b08*/ 	.word	0x00000000
        /*0b0c*/ 	.word	0x00000070
        /*0b10*/ 	.short	0x010a
        /*0b12*/ 	.byte	0xff
	.zero		1


	//   ....[157]....
        /*0b14*/ 	.word	0x0000cf50
        /*0b18*/ 	.word	0x00000002
        /*0b1c*/ 	.word	0x00000020
        /*0b20*/ 	.short	0x010a
        /*0b22*/ 	.byte	0xff
	.zero		1


	//   ....[158]....
        /*0b24*/ 	.word	0x0000cfa0
        /*0b28*/ 	.word	0x0000006d
        /*0b2c*/ 	.word	0x00000090
        /*0b30*/ 	.short	0x010a
        /*0b32*/ 	.byte	0xff
	.zero		1


	//   ....[159]....
        /*0b34*/ 	.word	0x0000cff0
        /*0b38*/ 	.word	0x00000002
        /*0b3c*/ 	.word	0x00000020
        /*0b40*/ 	.short	0x010a
        /*0b42*/ 	.byte	0xff
	.zero		1


	//   ....[160]....
        /*0b44*/ 	.word	0x0000d040
        /*0b48*/ 	.word	0x00000000
        /*0b4c*/ 	.word	0x00000020
        /*0b50*/ 	.short	0x010a
        /*0b52*/ 	.byte	0xff
	.zero		1


	//   ....[161]....
        /*0b54*/ 	.word	0x0000d090
        /*0b58*/ 	.word	0x00000000
        /*0b5c*/ 	.word	0x00000020
        /*0b60*/ 	.short	0x010a
        /*0b62*/ 	.byte	0xff
	.zero		1


	//   ....[162]....
        /*0b64*/ 	.word	0x0000d0e0
        /*0b68*/ 	.word	0x00000000
        /*0b6c*/ 	.word	0x00000020
        /*0b70*/ 	.short	0x010a
        /*0b72*/ 	.byte	0xff
	.zero		1


	//   ....[163]....
        /*0b74*/ 	.word	0x0000d130
        /*0b78*/ 	.word	0x00000000
        /*0b7c*/ 	.word	0x00000020
        /*0b80*/ 	.short	0x010a
        /*0b82*/ 	.byte	0xff
	.zero		1


	//   ....[164]....
        /*0b84*/ 	.word	0x0000d180
        /*0b88*/ 	.word	0x00000000
        /*0b8c*/ 	.word	0x00000020
        /*0b90*/ 	.short	0x010a
        /*0b92*/ 	.byte	0xff
	.zero		1


	//   ....[165]....
        /*0b94*/ 	.word	0x0000d1d0
        /*0b98*/ 	.word	0x00000000
        /*0b9c*/ 	.word	0x00000020
        /*0ba0*/ 	.short	0x010a
        /*0ba2*/ 	.byte	0xff
	.zero		1


	//----- nvinfo : EIATTR_NUM_MBARRIERS
	.align		4
.L_47:
        /*0ba4*/ 	.byte	0x03, 0x38
        /*0ba6*/ 	.short	0x001b


	//----- nvinfo : EIATTR_EXIT_INSTR_OFFSETS
	.align		4
        /*0ba8*/ 	.byte	0x04, 0x1c
        /*0baa*/ 	.short	(.L_49 - .L_48)


	//   ....[0]....
.L_48:
        /*0bac*/ 	.word	0x00002b20


	//   ....[1]....
        /*0bb0*/ 	.word	0x00003010


	//   ....[2]....
        /*0bb4*/ 	.word	0x00003070


	//   ....[3]....
        /*0bb8*/ 	.word	0x00004490


	//   ....[4]....
        /*0bbc*/ 	.word	0x00005c90


	//   ....[5]....
        /*0bc0*/ 	.word	0x00005cd0


	//   ....[6]....
        /*0bc4*/ 	.word	0x0000c2c0


	//   ....[7]....
        /*0bc8*/ 	.word	0x0000c340


	//   ....[8]....
        /*0bcc*/ 	.word	0x0000c370


	//   ....[9]....
        /*0bd0*/ 	.word	0x0000c3e0


	//----- nvinfo : EIATTR_MAX_THREADS
	.align		4
.L_49:
        /*0bd4*/ 	.byte	0x04, 0x05
        /*0bd6*/ 	.short	(.L_51 - .L_50)
.L_50:
        /*0bd8*/ 	.word	0x00000100
        /*0bdc*/ 	.word	0x00000001
        /*0be0*/ 	.word	0x00000001


	//----- nvinfo : EIATTR_CRS_STACK_SIZE
	.align		4
.L_51:
        /*0be4*/ 	.byte	0x04, 0x1e
        /*0be6*/ 	.short	(.L_53 - .L_52)
.L_52:
        /*0be8*/ 	.word	0x00000000


	//----- nvinfo : EIATTR_CBANK_PARAM_SIZE
	.align		4
.L_53:
        /*0bec*/ 	.byte	0x03, 0x19
        /*0bee*/ 	.short	0x0800


	//----- nvinfo : EIATTR_PARAM_CBANK
	.align		4
        /*0bf0*/ 	.byte	0x04, 0x0a
        /*0bf2*/ 	.short	(.L_55 - .L_54)
	.align		4
.L_54:
        /*0bf4*/ 	.word	index@(.nv.constant0._ZN7cutlass13device_kernelINS_4gemm6kernel13GemmUniversalIN4cute5tupleIJiiiiEEENS1_10collective13CollectiveMmaINS1_35MainloopSm100TmaUmmaWarpSpecializedILi2ELi2ELi2ENS5_IJNS4_1CILi4EEENSA_ILi1EEESC_EEEEENS5_IJNSA_ILi256EEESF_NSA_ILi64EEEEEEfNS5_IJlSC_lEEEfSI_NS4_8TiledMMAINS4_8MMA_AtomIJNS4_23SM100_MMA_TF32_2x1SM_SSINS_10tfloat32_tESM_fLi256ELi256ELNS4_4UMMA5MajorE0ELSO_0ELNSN_7ScaleInE0ELSP_0EEEEEENS4_6LayoutINS5_IJSC_SC_SC_EEENS5_IJNSA_ILi0EEESU_SU_EEEEENS5_IJNS4_10UnderscoreESX_SX_EEEEENS4_18SM100_TMA_2SM_LOADENS4_14ComposedLayoutINS4_7SwizzleILi3ELi4ELi3EEENS4_18smem_ptr_flag_bitsILi32EEENSS_INS5_IJNSA_ILi8EEENSA_ILi32EEEEEENS5_IJS17_SC_EEEEEEEvNS4_8identityENS4_28SM100_TMA_2SM_LOAD_MULTICASTES1B_vS1C_EENS_8epilogue10collective18CollectiveEpilogueINS1F_23Sm100TmaWarpSpecializedILi4ELi2ELi32ELb1ELb0EEEJNS5_IJNSA_ILi128EEESF_SG_EEENS5_IJNSS_IS1K_SC_EENSS_IS17_SC_EEEEEfSI_fSI_NS1F_6fusion15FusionCallbacksIS1J_NS1P_17LinearCombinationIffffLNS_15FloatRoundStyleE2EEES1L_S1O_JEEENS4_5SM1004TMEM4LOAD26SM100_TMEM_LOAD_32dp32b32xENS4_13SM90_TMA_LOADES1B_NS4_39AutoVectorizingCopyWithAssumedAlignmentILi128EEENS4_14SM90_TMA_STOREES1B_S21_S21_EEEvvEEEEvNT_6ParamsE)
        /*0bf8*/ 	.short	0x0380
        /*0bfa*/ 	.short	0x0800


	//----- nvinfo : EIATTR_SW_WAR
	.align		4
.L_55:
        /*0bfc*/ 	.byte	0x04, 0x36
        /*0bfe*/ 	.short	(.L_57 - .L_56)
.L_56:
        /*0c00*/ 	.word	0x00000008
.L_57:


//--------------------- .nv.callgraph             --------------------------
	.section	.nv.callgraph,"",@"SHT_CUDA_CALLGRAPH"
	.align	4
	.sectionentsize	8
	.align		4
        /*0000*/ 	.word	0x00000000
	.align		4
        /*0004*/ 	.word	0xffffffff
	.align		4
        /*0008*/ 	.word	index@(_ZN7cutlass13device_kernelINS_4gemm6kernel13GemmUniversalIN4cute5tupleIJiiiiEEENS1_10collective13CollectiveMmaINS1_35MainloopSm100TmaUmmaWarpSpecializedILi2ELi2ELi2ENS5_IJNS4_1CILi4EEENSA_ILi1EEESC_EEEEENS5_IJNSA_ILi256EEESF_NSA_ILi64EEEEEEfNS5_IJlSC_lEEEfSI_NS4_8TiledMMAINS4_8MMA_AtomIJNS4_23SM100_MMA_TF32_2x1SM_SSINS_10tfloat32_tESM_fLi256ELi256ELNS4_4UMMA5MajorE0ELSO_0ELNSN_7ScaleInE0ELSP_0EEEEEENS4_6LayoutINS5_IJSC_SC_SC_EEENS5_IJNSA_ILi0EEESU_SU_EEEEENS5_IJNS4_10UnderscoreESX_SX_EEEEENS4_18SM100_TMA_2SM_LOADENS4_14ComposedLayoutINS4_7SwizzleILi3ELi4ELi3EEENS4_18smem_ptr_flag_bitsILi32EEENSS_INS5_IJNSA_ILi8EEENSA_ILi32EEEEEENS5_IJS17_SC_EEEEEEEvNS4_8identityENS4_28SM100_TMA_2SM_LOAD_MULTICASTES1B_vS1C_EENS_8epilogue10collective18CollectiveEpilogueINS1F_23Sm100TmaWarpSpecializedILi4ELi2ELi32ELb1ELb0EEEJNS5_IJNSA_ILi128EEESF_SG_EEENS5_IJNSS_IS1K_SC_EENSS_IS17_SC_EEEEEfSI_fSI_NS1F_6fusion15FusionCallbacksIS1J_NS1P_17LinearCombinationIffffLNS_15FloatRoundStyleE2EEES1L_S1O_JEEENS4_5SM1004TMEM4LOAD26SM100_TMEM_LOAD_32dp32b32xENS4_13SM90_TMA_LOADES1B_NS4_39AutoVectorizingCopyWithAssumedAlignmentILi128EEENS4_14SM90_TMA_STOREES1B_S21_S21_EEEvvEEEEvNT_6ParamsE)
	.align		4
        /*000c*/ 	.word	index@(__assertfail)
	.align		4
        /*0010*/ 	.word	0x00000000
	.align		4
        /*0014*/ 	.word	0xfffffffe
	.align		4
        /*0018*/ 	.word	0x00000000
	.align		4
        /*001c*/ 	.word	0xfffffffd
	.align		4
        /*0020*/ 	.word	0x00000000
	.align		4
        /*0024*/ 	.word	0xfffffffc


//--------------------- .nv.constant4             --------------------------
	.section	.nv.constant4,"a",@progbits
	.align	8
	.align		8
.nv.constant4:
        /*0000*/ 	.dword	__assertfail
	.align		8
        /*0008*/ 	.dword	__unnamed_1
	.align		8
        /*0010*/ 	.dword	__unnamed_2
	.align		8
        /*0018*/ 	.dword	_ZN40_INTERNAL_dc978b49_4_k_cu_b5e0e2a8_190434cuda3std3__45__cpo5beginE
	.align		8
        /*0020*/ 	.dword	_ZN40_INTERNAL_dc978b49_4_k_cu_b5e0e2a8_190434cuda3std3__45__cpo3endE
	.align		8
        /*0028*/ 	.dword	_ZN40_INTERNAL_dc978b49_4_k_cu_b5e0e2a8_190434cuda3std3__45__cpo6cbeginE
	.align		8
        /*0030*/ 	.dword	_ZN40_INTERNAL_dc978b49_4_k_cu_b5e0e2a8_190434cuda3std3__45__cpo4cendE
	.align		8
        /*0038*/ 	.dword	_ZN40_INTERNAL_dc978b49_4_k_cu_b5e0e2a8_190434cuda3std3__442_GLOBAL__N__dc978b49_4_k_cu_b5e0e2a8_190436ignoreE
	.align		8
        /*0040*/ 	.dword	_ZN40_INTERNAL_dc978b49_4_k_cu_b5e0e2a8_190434cuda3std3__419piecewise_constructE
	.align		8
        /*0048*/ 	.dword	_ZN40_INTERNAL_dc978b49_4_k_cu_b5e0e2a8_190434cuda3std3__48in_placeE
	.align		8
        /*0050*/ 	.dword	_ZN40_INTERNAL_dc978b49_4_k_cu_b5e0e2a8_190434cuda3std6ranges3__45__cpo4swapE
	.align		8
        /*0058*/ 	.dword	_ZN40_INTERNAL_dc978b49_4_k_cu_b5e0e2a8_190434cuda3std6ranges3__45__cpo9iter_moveE
	.align		8
        /*0060*/ 	.dword	_ZN40_INTERNAL_dc978b49_4_k_cu_b5e0e2a8_190434cute7productE
	.align		8
        /*0068*/ 	.dword	_ZN40_INTERNAL_dc978b49_4_k_cu_b5e0e2a8_190434cute1_E
	.align		8
        /*0070*/ 	.dword	$str$25
	.align		8
        /*0078*/ 	.dword	$str$26
	.align		8
        /*0080*/ 	.dword	$str$27
	.align		8
        /*0088*/ 	.dword	$str$28


//--------------------- .text._ZN7cutlass13device_kernelINS_4gemm6kernel13GemmUniversalIN4cute5tupleIJiiiiEEENS1_10collective13CollectiveMmaINS1_35MainloopSm100TmaUmmaWarpSpecializedILi2ELi2ELi2ENS5_IJNS4_1CILi4EEENSA_ILi1EEESC_EEEEENS5_IJNSA_ILi256EEESF_NSA_ILi64EEEEEEfNS5_IJlSC_lEEEfSI_NS4_8TiledMMAINS4_8MMA_AtomIJNS4_23SM100_MMA_TF32_2x1SM_SSINS_10tfloat32_tESM_fLi256ELi256ELNS4_4UMMA5MajorE0ELSO_0ELNSN_7ScaleInE0ELSP_0EEEEEENS4_6LayoutINS5_IJSC_SC_SC_EEENS5_IJNSA_ILi0EEESU_SU_EEEEENS5_IJNS4_10UnderscoreESX_SX_EEEEENS4_18SM100_TMA_2SM_LOADENS4_14ComposedLayoutINS4_7SwizzleILi3ELi4ELi3EEENS4_18smem_ptr_flag_bitsILi32EEENSS_INS5_IJNSA_ILi8EEENSA_ILi32EEEEEENS5_IJS17_SC_EEEEEEEvNS4_8identityENS4_28SM100_TMA_2SM_LOAD_MULTICASTES1B_vS1C_EENS_8epilogue10collective18CollectiveEpilogueINS1F_23Sm100TmaWarpSpecializedILi4ELi2ELi32ELb1ELb0EEEJNS5_IJNSA_ILi128EEESF_SG_EEENS5_IJNSS_IS1K_SC_EENSS_IS17_SC_EEEEEfSI_fSI_NS1F_6fusion15FusionCallbacksIS1J_NS1P_17LinearCombinationIffffLNS_15FloatRoundStyleE2EEES1L_S1O_JEEENS4_5SM1004TMEM4LOAD26SM100_TMEM_LOAD_32dp32b32xENS4_13SM90_TMA_LOADES1B_NS4_39AutoVectorizingCopyWithAssumedAlignmentILi128EEENS4_14SM90_TMA_STOREES1B_S21_S21_EEEvvEEEEvNT_6ParamsE --------------------------
	.section	.text._ZN7cutlass13device_kernelINS_4gemm6kernel13GemmUniversalIN4cute5tupleIJiiiiEEENS1_10collective13CollectiveMmaINS1_35MainloopSm100TmaUmmaWarpSpecializedILi2ELi2ELi2ENS5_IJNS4_1CILi4EEENSA_ILi1EEESC_EEEEENS5_IJNSA_ILi256EEESF_NSA_ILi64EEEEEEfNS5_IJlSC_lEEEfSI_NS4_8TiledMMAINS4_8MMA_AtomIJNS4_23SM100_MMA_TF32_2x1SM_SSINS_10tfloat32_tESM_fLi256ELi256ELNS4_4UMMA5MajorE0ELSO_0ELNSN_7ScaleInE0ELSP_0EEEEEENS4_6LayoutINS5_IJSC_SC_SC_EEENS5_IJNSA_ILi0EEESU_SU_EEEEENS5_IJNS4_10UnderscoreESX_SX_EEEEENS4_18SM100_TMA_2SM_LOADENS4_14ComposedLayoutINS4_7SwizzleILi3ELi4ELi3EEENS4_18smem_ptr_flag_bitsILi32EEENSS_INS5_IJNSA_ILi8EEENSA_ILi32EEEEEENS5_IJS17_SC_EEEEEEEvNS4_8identityENS4_28SM100_TMA_2SM_LOAD_MULTICASTES1B_vS1C_EENS_8epilogue10collective18CollectiveEpilogueINS1F_23Sm100TmaWarpSpecializedILi4ELi2ELi32ELb1ELb0EEEJNS5_IJNSA_ILi128EEESF_SG_EEENS5_IJNSS_IS1K_SC_EENSS_IS17_SC_EEEEEfSI_fSI_NS1F_6fusion15FusionCallbacksIS1J_NS1P_17LinearCombinationIffffLNS_15FloatRoundStyleE2EEES1L_S1O_JEEENS4_5SM1004TMEM4LOAD26SM100_TMEM_LOAD_32dp32b32xENS4_13SM90_TMA_LOADES1B_NS4_39AutoVectorizingCopyWithAssumedAlignmentILi128EEENS4_14SM90_TMA_STOREES1B_S21_S21_EEEvvEEEEvNT_6ParamsE,"ax",@progbits
	.align	128
.text._ZN7cutlass13device_kernelINS_4gemm6kernel13GemmUniversalIN4cute5tupleIJiiiiEEENS1_10collective13CollectiveMmaINS1_35MainloopSm100TmaUmmaWarpSpecializedILi2ELi2ELi2ENS5_IJNS4_1CILi4EEENSA_ILi1EEESC_EEEEENS5_IJNSA_ILi256EEESF_NSA_ILi64EEEEEEfNS5_IJlSC_lEEEfSI_NS4_8TiledMMAINS4_8MMA_AtomIJNS4_23SM100_MMA_TF32_2x1SM_SSINS_10tfloat32_tESM_fLi256ELi256ELNS4_4UMMA5MajorE0ELSO_0ELNSN_7ScaleInE0ELSP_0EEEEEENS4_6LayoutINS5_IJSC_SC_SC_EEENS5_IJNSA_ILi0EEESU_SU_EEEEENS5_IJNS4_10UnderscoreESX_SX_EEEEENS4_18SM100_TMA_2SM_LOADENS4_14ComposedLayoutINS4_7SwizzleILi3ELi4ELi3EEENS4_18smem_ptr_flag_bitsILi32EEENSS_INS5_IJNSA_ILi8EEENSA_ILi32EEEEEENS5_IJS17_SC_EEEEEEEvNS4_8identityENS4_28SM100_TMA_2SM_LOAD_MULTICASTES1B_vS1C_EENS_8epilogue10collective18CollectiveEpilogueINS1F_23Sm100TmaWarpSpecializedILi4ELi2ELi32ELb1ELb0EEEJNS5_IJNSA_ILi128EEESF_SG_EEENS5_IJNSS_IS1K_SC_EENSS_IS17_SC_EEEEEfSI_fSI_NS1F_6fusion15FusionCallbacksIS1J_NS1P_17LinearCombinationIffffLNS_15FloatRoundStyleE2EEES1L_S1O_JEEENS4_5SM1004TMEM4LOAD26SM100_TMEM_LOAD_32dp32b32xENS4_13SM90_TMA_LOADES1B_NS4_39AutoVectorizingCopyWithAssumedAlignmentILi128EEENS4_14SM90_TMA_STOREES1B_S21_S21_EEEvvEEEEvNT_6ParamsE:
        .type           _ZN7cutlass13device_kernelINS_4gemm6kernel13GemmUniversalIN4cute5tupleIJiiiiEEENS1_10collective13CollectiveMmaINS1_35MainloopSm100TmaUmmaWarpSpecializedILi2ELi2ELi2ENS5_IJNS4_1CILi4EEENSA_ILi1EEESC_EEEEENS5_IJNSA_ILi256EEESF_NSA_ILi64EEEEEEfNS5_IJlSC_lEEEfSI_NS4_8TiledMMAINS4_8MMA_AtomIJNS4_23SM100_MMA_TF32_2x1SM_SSINS_10tfloat32_tESM_fLi256ELi256ELNS4_4UMMA5MajorE0ELSO_0ELNSN_7ScaleInE0ELSP_0EEEEEENS4_6LayoutINS5_IJSC_SC_SC_EEENS5_IJNSA_ILi0EEESU_SU_EEEEENS5_IJNS4_10UnderscoreESX_SX_EEEEENS4_18SM100_TMA_2SM_LOADENS4_14ComposedLayoutINS4_7SwizzleILi3ELi4ELi3EEENS4_18smem_ptr_flag_bitsILi32EEENSS_INS5_IJNSA_ILi8EEENSA_ILi32EEEEEENS5_IJS17_SC_EEEEEEEvNS4_8identityENS4_28SM100_TMA_2SM_LOAD_MULTICASTES1B_vS1C_EENS_8epilogue10collective18CollectiveEpilogueINS1F_23Sm100TmaWarpSpecializedILi4ELi2ELi32ELb1ELb0EEEJNS5_IJNSA_ILi128EEESF_SG_EEENS5_IJNSS_IS1K_SC_EENSS_IS17_SC_EEEEEfSI_fSI_NS1F_6fusion15FusionCallbacksIS1J_NS1P_17LinearCombinationIffffLNS_15FloatRoundStyleE2EEES1L_S1O_JEEENS4_5SM1004TMEM4LOAD26SM100_TMEM_LOAD_32dp32b32xENS4_13SM90_TMA_LOADES1B_NS4_39AutoVectorizingCopyWithAssumedAlignmentILi128EEENS4_14SM90_TMA_STOREES1B_S21_S21_EEEvvEEEEvNT_6ParamsE,@function
        .size           _ZN7cutlass13device_kernelINS_4gemm6kernel13GemmUniversalIN4cute5tupleIJiiiiEEENS1_10collective13CollectiveMmaINS1_35MainloopSm100TmaUmmaWarpSpecializedILi2ELi2ELi2ENS5_IJNS4_1CILi4EEENSA_ILi1EEESC_EEEEENS5_IJNSA_ILi256EEESF_NSA_ILi64EEEEEEfNS5_IJlSC_lEEEfSI_NS4_8TiledMMAINS4_8MMA_AtomIJNS4_23SM100_MMA_TF32_2x1SM_SSINS_10tfloat32_tESM_fLi256ELi256ELNS4_4UMMA5MajorE0ELSO_0ELNSN_7ScaleInE0ELSP_0EEEEEENS4_6LayoutINS5_IJSC_SC_SC_EEENS5_IJNSA_ILi0EEESU_SU_EEEEENS5_IJNS4_10UnderscoreESX_SX_EEEEENS4_18SM100_TMA_2SM_LOADENS4_14ComposedLayoutINS4_7SwizzleILi3ELi4ELi3EEENS4_18smem_ptr_flag_bitsILi32EEENSS_INS5_IJNSA_ILi8EEENSA_ILi32EEEEEENS5_IJS17_SC_EEEEEEEvNS4_8identityENS4_28SM100_TMA_2SM_LOAD_MULTICASTES1B_vS1C_EENS_8epilogue10collective18CollectiveEpilogueINS1F_23Sm100TmaWarpSpecializedILi4ELi2ELi32ELb1ELb0EEEJNS5_IJNSA_ILi128EEESF_SG_EEENS5_IJNSS_IS1K_SC_EENSS_IS17_SC_EEEEEfSI_fSI_NS1F_6fusion15FusionCallbacksIS1J_NS1P_17LinearCombinationIffffLNS_15FloatRoundStyleE2EEES1L_S1O_JEEENS4_5SM1004TMEM4LOAD26SM100_TMEM_LOAD_32dp32b32xENS4_13SM90_TMA_LOADES1B_NS4_39AutoVectorizingCopyWithAssumedAlignmentILi128EEENS4_14SM90_TMA_STOREES1B_S21_S21_EEEvvEEEEvNT_6ParamsE,(.L_x_231 - _ZN7cutlass13device_kernelINS_4gemm6kernel13GemmUniversalIN4cute5tupleIJiiiiEEENS1_10collective13CollectiveMmaINS1_35MainloopSm100TmaUmmaWarpSpecializedILi2ELi2ELi2ENS5_IJNS4_1CILi4EEENSA_ILi1EEESC_EEEEENS5_IJNSA_ILi256EEESF_NSA_ILi64EEEEEEfNS5_IJlSC_lEEEfSI_NS4_8TiledMMAINS4_8MMA_AtomIJNS4_23SM100_MMA_TF32_2x1SM_SSINS_10tfloat32_tESM_fLi256ELi256ELNS4_4UMMA5MajorE0ELSO_0ELNSN_7ScaleInE0ELSP_0EEEEEENS4_6LayoutINS5_IJSC_SC_SC_EEENS5_IJNSA_ILi0EEESU_SU_EEEEENS5_IJNS4_10UnderscoreESX_SX_EEEEENS4_18SM100_TMA_2SM_LOADENS4_14ComposedLayoutINS4_7SwizzleILi3ELi4ELi3EEENS4_18smem_ptr_flag_bitsILi32EEENSS_INS5_IJNSA_ILi8EEENSA_ILi32EEEEEENS5_IJS17_SC_EEEEEEEvNS4_8identityENS4_28SM100_TMA_2SM_LOAD_MULTICASTES1B_vS1C_EENS_8epilogue10collective18CollectiveEpilogueINS1F_23Sm100TmaWarpSpecializedILi4ELi2ELi32ELb1ELb0EEEJNS5_IJNSA_ILi128EEESF_SG_EEENS5_IJNSS_IS1K_SC_EENSS_IS17_SC_EEEEEfSI_fSI_NS1F_6fusion15FusionCallbacksIS1J_NS1P_17LinearCombinationIffffLNS_15FloatRoundStyleE2EEES1L_S1O_JEEENS4_5SM1004TMEM4LOAD26SM100_TMEM_LOAD_32dp32b32xENS4_13SM90_TMA_LOADES1B_NS4_39AutoVectorizingCopyWithAssumedAlignmentILi128EEENS4_14SM90_TMA_STOREES1B_S21_S21_EEEvvEEEEvNT_6ParamsE)
        .other          _ZN7cutlass13device_kernelINS_4gemm6kernel13GemmUniversalIN4cute5tupleIJiiiiEEENS1_10collective13CollectiveMmaINS1_35MainloopSm100TmaUmmaWarpSpecializedILi2ELi2ELi2ENS5_IJNS4_1CILi4EEENSA_ILi1EEESC_EEEEENS5_IJNSA_ILi256EEESF_NSA_ILi64EEEEEEfNS5_IJlSC_lEEEfSI_NS4_8TiledMMAINS4_8MMA_AtomIJNS4_23SM100_MMA_TF32_2x1SM_SSINS_10tfloat32_tESM_fLi256ELi256ELNS4_4UMMA5MajorE0ELSO_0ELNSN_7ScaleInE0ELSP_0EEEEEENS4_6LayoutINS5_IJSC_SC_SC_EEENS5_IJNSA_ILi0EEESU_SU_EEEEENS5_IJNS4_10UnderscoreESX_SX_EEEEENS4_18SM100_TMA_2SM_LOADENS4_14ComposedLayoutINS4_7SwizzleILi3ELi4ELi3EEENS4_18smem_ptr_flag_bitsILi32EEENSS_INS5_IJNSA_ILi8EEENSA_ILi32EEEEEENS5_IJS17_SC_EEEEEEEvNS4_8identityENS4_28SM100_TMA_2SM_LOAD_MULTICASTES1B_vS1C_EENS_8epilogue10collective18CollectiveEpilogueINS1F_23Sm100TmaWarpSpecializedILi4ELi2ELi32ELb1ELb0EEEJNS5_IJNSA_ILi128EEESF_SG_EEENS5_IJNSS_IS1K_SC_EENSS_IS17_SC_EEEEEfSI_fSI_NS1F_6fusion15FusionCallbacksIS1J_NS1P_17LinearCombinationIffffLNS_15FloatRoundStyleE2EEES1L_S1O_JEEENS4_5SM1004TMEM4LOAD26SM100_TMEM_LOAD_32dp32b32xENS4_13SM90_TMA_LOADES1B_NS4_39AutoVectorizingCopyWithAssumedAlignmentILi128EEENS4_14SM90_TMA_STOREES1B_S21_S21_EEEvvEEEEvNT_6ParamsE,@"STO_CUDA_ENTRY STV_DEFAULT"
_ZN7cutlass13device_kernelINS_4gemm6kernel13GemmUniversalIN4cute5tupleIJiiiiEEENS1_10collective13CollectiveMmaINS1_35MainloopSm100TmaUmmaWarpSpecializedILi2ELi2ELi2ENS5_IJNS4_1CILi4EEENSA_ILi1EEESC_EEEEENS5_IJNSA_ILi256EEESF_NSA_ILi64EEEEEEfNS5_IJlSC_lEEEfSI_NS4_8TiledMMAINS4_8MMA_AtomIJNS4_23SM100_MMA_TF32_2x1SM_SSINS_10tfloat32_tESM_fLi256ELi256ELNS4_4UMMA5MajorE0ELSO_0ELNSN_7ScaleInE0ELSP_0EEEEEENS4_6LayoutINS5_IJSC_SC_SC_EEENS5_IJNSA_ILi0EEESU_SU_EEEEENS5_IJNS4_10UnderscoreESX_SX_EEEEENS4_18SM100_TMA_2SM_LOADENS4_14ComposedLayoutINS4_7SwizzleILi3ELi4ELi3EEENS4_18smem_ptr_flag_bitsILi32EEENSS_INS5_IJNSA_ILi8EEENSA_ILi32EEEEEENS5_IJS17_SC_EEEEEEEvNS4_8identityENS4_28SM100_TMA_2SM_LOAD_MULTICASTES1B_vS1C_EENS_8epilogue10collective18CollectiveEpilogueINS1F_23Sm100TmaWarpSpecializedILi4ELi2ELi32ELb1ELb0EEEJNS5_IJNSA_ILi128EEESF_SG_EEENS5_IJNSS_IS1K_SC_EENSS_IS17_SC_EEEEEfSI_fSI_NS1F_6fusion15FusionCallbacksIS1J_NS1P_17LinearCombinationIffffLNS_15FloatRoundStyleE2EEES1L_S1O_JEEENS4_5SM1004TMEM4LOAD26SM100_TMEM_LOAD_32dp32b32xENS4_13SM90_TMA_LOADES1B_NS4_39AutoVectorizingCopyWithAssumedAlignmentILi128EEENS4_14SM90_TMA_STOREES1B_S21_S21_EEEvvEEEEvNT_6ParamsE:
[----:B------:R-:W1:Y:S01]  /*0000*/  LDC R1, c[0x0][0x37c] ;  /* 0x0000df00ff017b82 */ /* 0x000e620000000800 */
[----:B------:R-:W2:Y:S01]  /*0010*/  S2R R100, SR_TID.X ;  /* 0x0000000000647919 */ /* 0x000ea20000002100 */
[----:B------:R-:W3:Y:S06]  /*0020*/  LDCU.64 UR8, c[0x0][0x890] ;  /* 0x00011200ff0877ac */ /* 0x000eec0008000a00 */
[----:B------:R-:W4:Y:S01]  /*0030*/  S2UR UR52, SR_CgaCtaId ;  /* 0x00000000003479c3 */ /* 0x000f220000008800 */
[----:B------:R-:W-:Y:S02]  /*0040*/  PRMT R83, RZ, 0x7610, R83 ;  /* 0x00007610ff537816 */ /* 0x000fe40000000053 */
[----:B------:R-:W-:Y:S01]  /*0050*/  ELECT P1, URZ, PT ;  /* 0x0000000000ff782f */ /* 0x000fe20003820000 */
[----:B---3--:R-:W-:-:S04]  /*0060*/  UISETP.NE.U32.AND UP0, UPT, UR8, URZ, UPT ;  /* 0x000000ff0800728c */ /* 0x008fc8000bf05070 */
[----:B------:R-:W-:Y:S02]  /*0070*/  UISETP.NE.AND.EX UP0, UPT, UR9, URZ, UPT, UP0 ;  /* 0x000000ff0900728c */ /* 0x000fe4000bf05300 */
[----:B----4-:R-:W-:Y:S02]  /*0080*/  ULOP3.LUT UR68, UR52, 0x1, URZ, 0xc0, !UPT ;  /* 0x0000000134447892 */ /* 0x010fe4000f8ec0ff */
[----:B------:R-:W-:Y:S01]  /*0090*/  ULOP3.LUT UR69, UR52, 0x1, URZ, 0x3c, !UPT ;  /* 0x0000000134457892 */ /* 0x000fe2000f8e3cff */
[----:B--2---:R-:W-:-:S05]  /*00a0*/  SHF.R.U32.HI R84, RZ, 0x5, R100 ;  /* 0x00000005ff547819 */ /* 0x004fca0000011664 */
[----:B------:R-:W2:Y:S02]  /*00b0*/  SHFL.IDX PT, R0, R84, RZ, 0x1f ;  /* 0x00001fff54007589 */ /* 0x000ea400000e0000 */
[----:B--2---:R-:W-:Y:S01]  /*00c0*/  R2UR UR18, R0 ;  /* 0x00000000001272ca */ /* 0x004fe200000e0000 */
[----:B-1----:R-:W-:-:S14]  /*00d0*/  BRA.U UP0, `(.L_x_0) ;  /* 0x0000000100307547 */ /* 0x002fdc000b800000 */
[----:B------:R-:W1:Y:S02]  /*00e0*/  LDCU.64 UR4, c[0x0][0x888] ;  /* 0x00011100ff0477ac */ /* 0x000e640008000a00 */
[----:B-1----:R-:W-:-:S04]  /*00f0*/  UISETP.NE.U32.AND UP0, UPT, UR4, URZ, UPT ;  /* 0x000000ff0400728c */ /* 0x002fc8000bf05070 */
[----:B------:R-:W-:-:S09]  /*0100*/  UISETP.NE.AND.EX UP0, UPT, UR5, URZ, UPT, UP0 ;  /* 0x000000ff0500728c */ /* 0x000fd2000bf05300 */
[----:B------:R-:W-:Y:S05]  /*0110*/  BRA.U !UP0, `(.L_x_1) ;  /* 0x0000000108147547 */ /* 0x000fea000b800000 */
[----:B------:R-:W1:Y:S01]  /*0120*/  LDC.64 R2, c[0x0][0x888] ;  /* 0x00022200ff027b82 */ /* 0x000e620000000a00 */
[----:B------:R-:W1:Y:S02]  /*0130*/  LDCU.64 UR4, c[0x0][0x358] ;  /* 0x00006b00ff0477ac */ /* 0x000e640008000a00 */
[----:B-1----:R1:W5:Y:S01]  /*0140*/  LDG.E R45, desc[UR4][R2.64] ;  /* 0x00000004022d7981 */ /* 0x002362000c1e1900 */
[----:B------:R-:W-:Y:S01]  /*0150*/  HFMA2 R83, -RZ, RZ, 0, 5.9604644775390625e-08 ;  /* 0x00000001ff537431 */ /* 0x000fe200000001ff */
[----:B------:R-:W-:Y:S05]  /*0160*/  BRA `(.L_x_0) ;  /* 0x00000000000c7947 */ /* 0x000fea0003800000 */
.L_x_1:
[----:B------:R-:W1:Y:S01]  /*0170*/  LDCU UR4, c[0x0][0x880] ;  /* 0x00011000ff0477ac */ /* 0x000e620008000800 */
[----:B------:R-:W-:Y:S01]  /*0180*/  HFMA2 R83, -RZ, RZ, 0, 5.9604644775390625e-08 ;  /* 0x00000001ff537431 */ /* 0x000fe200000001ff */
[----:B-1----:R-:W-:-:S07]  /*0190*/  MOV R45, UR4 ;  /* 0x00000004002d7c02 */ /* 0x002fce0008000f00 */
.L_x_0:
[----:B------:R-:W2:Y:S02]  /*01a0*/  LDCU.64 UR4, c[0x0][0x8b0] ;  /* 0x00011600ff0477ac */ /* 0x000ea40008000a00 */
[----:B--2---:R-:W-:-:S04]  /*01b0*/  UISETP.NE.U32.AND UP0, UPT, UR4, URZ, UPT ;  /* 0x000000ff0400728c */ /* 0x004fc8000bf05070 */
[----:B------:R-:W-:-:S09]  /*01c0*/  UISETP.NE.AND.EX UP0, UPT, UR5, URZ, UPT, UP0 ;  /* 0x000000ff0500728c */ /* 0x000fd2000bf05300 */
[----:B------:R-:W-:Y:S05]  /*01d0*/  BRA.U UP0, `(.L_x_2) ;  /* 0x0000000100287547 */ /* 0x000fea000b800000 */
[----:B------:R-:W2:Y:S02]  /*01e0*/  LDCU.64 UR4, c[0x0][0x8a8] ;  /* 0x00011500ff0477ac */ /* 0x000ea40008000a00 */
[----:B--2---:R-:W-:-:S04]  /*01f0*/  UISETP.NE.U32.AND UP0, UPT, UR4, URZ, UPT ;  /* 0x000000ff0400728c */ /* 0x004fc8000bf05070 */
[----:B------:R-:W-:-:S09]  /*0200*/  UISETP.NE.AND.EX UP0, UPT, UR5, URZ, UPT, UP0 ;  /* 0x000000ff0500728c */ /* 0x000fd2000bf05300 */
[----:B------:R-:W-:Y:S05]  /*0210*/  BRA.U !UP0, `(.L_x_3) ;  /* 0x0000000108107547 */ /* 0x000fea000b800000 */
[----:B------:R-:W2:Y:S01]  /*0220*/  LDC.64 R38, c[0x0][0x8a8] ;  /* 0x00022a00ff267b82 */ /* 0x000ea20000000a00 */
[----:B------:R-:W2:Y:S02]  /*0230*/  LDCU.64 UR4, c[0x0][0x358] ;  /* 0x00006b00ff0477ac */ /* 0x000ea40008000a00 */
[----:B--2---:R2:W5:Y:S01]  /*0240*/  LDG.E R38, desc[UR4][R38.64] ;  /* 0x0000000426267981 */ /* 0x004562000c1e1900 */
[----:B------:R-:W-:Y:S05]  /*0250*/  BRA `(.L_x_2) ;  /* 0x0000000000087947 */ /* 0x000fea0003800000 */
.L_x_3:
[----:B------:R-:W2:Y:S02]  /*0260*/  LDCU UR4, c[0x0][0x8a0] ;  /* 0x00011400ff0477ac */ /* 0x000ea40008000800 */
[----:B--2---:R-:W-:Y:S02]  /*0270*/  MOV R38, UR4 ;  /* 0x0000000400267c02 */ /* 0x004fe40008000f00 */
.L_x_2:
[----:B------:R-:W-:Y:S01]  /*0280*/  IMAD.U32 R0, RZ, RZ, UR18 ;  /* 0x00000012ff007e24 */ /* 0x000fe2000f8e00ff */
[----:B------:R-:W-:Y:S04]  /*0290*/  BSSY.RECONVERGENT B0, `(.L_x_4) ;  /* 0x000000c000007945 */ /* 0x000fe80003800200 */
[C---:B------:R-:W-:Y:S02]  /*02a0*/  ISETP.NE.OR P2, PT, R0.reuse, 0x1, !P1 ;  /* 0x000000010000780c */ /* 0x040fe40004f45670 */
[----:B------:R-:W-:-:S11]  /*02b0*/  ISETP.NE.OR P0, PT, R0, 0x3, !P1 ;  /* 0x000000030000780c */ /* 0x000fd60004f05670 */
[----:B------:R-:W-:Y:S05]  /*02c0*/  @P2 BRA `(.L_x_5) ;  /* 0x0000000000202947 */ /* 0x000fea0003800000 */
[----:B------:R-:W3:Y:S02]  /*02d0*/  LDCU.64 UR4, c[0x0][0x348] ;  /* 0x00006900ff0477ac */ /* 0x000ee40008000a00 */
[----:B---3--:R-:W-:Y:S02]  /*02e0*/  UIADD3 UR6, UP1, UPT, UR4, 0x80, URZ ;  /* 0x0000008004067890 */ /* 0x008fe4000ff3e0ff */
[----:B------:R-:W-:Y:S02]  /*02f0*/  UIADD3 UR4, UP0, UPT, UR4, 0x180, URZ ;  /* 0x0000018004047890 */ /* 0x000fe4000ff1e0ff */
[----:B------:R-:W-:Y:S02]  /*0300*/  UIADD3.X UR7, UPT, UPT, URZ, UR5, URZ, UP1, !UPT ;  /* 0x00000005ff077290 */ /* 0x000fe40008ffe4ff */
[----:B------:R-:W-:-:S07]  /*0310*/  UIADD3.X UR5, UPT, UPT, URZ, UR5, URZ, UP0, !UPT ;  /* 0x00000005ff057290 */ /* 0x000fce00087fe4ff */
[----:B------:R3:W-:Y:S02]  /*0320*/  UTMACCTL.PF [UR6] ;  /* 0x00000000060079b9 */ /* 0x0007e40008040000 */
[----:B------:R3:W-:Y:S02]  /*0330*/  UTMACCTL.PF [UR4] ;  /* 0x00000000040079b9 */ /* 0x0007e40008040000 */
[----:B---3--:R-:W-:Y:S01]  /*0340*/  NOP ;  /* 0x0000000000007918 */ /* 0x008fe20000000000 */
.L_x_5:
[----:B------:R-:W-:Y:S05]  /*0350*/  BSYNC.RECONVERGENT B0 ;  /* 0x0000000000007941 */ /* 0x000fea0003800200 */
.L_x_4:
[----:B------:R-:W-:Y:S04]  /*0360*/  BSSY.RECONVERGENT B0, `(.L_x_6) ;  /* 0x000000a000007945 */ /* 0x000fe80003800200 */
        /* <DEDUP_REMOVED lines=9> */
.L_x_7:
[----:B------:R-:W-:Y:S05]  /*0400*/  BSYNC.RECONVERGENT B0 ;  /* 0x0000000000007941 */ /* 0x000fea0003800200 */
.L_x_6:
[----:B------:R-:W3:Y:S01]  /*0410*/  LDCU.64 UR4, c[0x0][0x888] ;  /* 0x00011100ff0477ac */ /* 0x000ee20008000a00 */
[----:B------:R-:W-:Y:S02]  /*0420*/  UISETP.EQ.U32.AND UP2, UPT, UR8, URZ, UPT ;  /* 0x000000ff0800728c */ /* 0x000fe4000bf42070 */
[----:B------:R-:W-:Y:S02]  /*0430*/  UPLOP3.LUT UP4, UPT, UPT, UPT, UPT, 0x80, 0x8 ;  /* 0x000000000008789c */ /* 0x000fe40003f8f070 */
[----:B---3--:R-:W-:-:S04]  /*0440*/  UISETP.NE.U32.AND UP0, UPT, UR4, URZ, UPT ;  /* 0x000000ff0400728c */ /* 0x008fc8000bf05070 */
[----:B------:R-:W-:-:S04]  /*0450*/  UISETP.NE.AND.EX UP1, UPT, UR5, URZ, UPT, UP0 ;  /* 0x000000ff0500728c */ /* 0x000fc8000bf25300 */
[----:B------:R-:W-:-:S04]  /*0460*/  UISETP.EQ.OR.EX UP3, UPT, UR9, URZ, !UP1, UP2 ;  /* 0x000000ff0900728c */ /* 0x000fc8000cf62720 */
[----:B------:R-:W-:-:S06]  /*0470*/  UP2UR UR4, UPR, URZ, 0x8 ;  /* 0x00000008ff047883 */ /* 0x000fcc0008000000 */
[----:B------:R-:W-:Y:S01]  /*0480*/  MOV R87, UR4 ;  /* 0x0000000400577c02 */ /* 0x000fe20008000f00 */
[----:B------:R-:W-:Y:S06]  /*0490*/  BRA.U !UP3, `(.L_x_8) ;  /* 0x000000010b207547 */ /* 0x000fec000b800000 */
[----:B------:R-:W-:Y:S01]  /*04a0*/  UISETP.NE.U32.AND UP2, UPT, UR8, URZ, UPT ;  /* 0x000000ff0800728c */ /* 0x000fe2000bf45070 */
[----:B-----5:R-:W-:Y:S01]  /*04b0*/  FSETP.NEU.AND P0, PT, R45, RZ, PT ;  /* 0x000000ff2d00720b */ /* 0x020fe20003f0d000 */
[----:B------:R-:W-:Y:S02]  /*04c0*/  USEL UR4, URZ, 0xffffffff, UP1 ;  /* 0xffffffffff047887 */ /* 0x000fe40008800000 */
[----:B------:R-:W-:-:S10]  /*04d0*/  UISETP.NE.AND.EX UP2, UPT, UR9, URZ, UPT, UP2 ;  /* 0x000000ff0900728c */ /* 0x000fd4000bf45320 */
[----:B------:R-:W-:Y:S01]  /*04e0*/  VOTEU.ANY UP0, P0 ;  /* 0x0000000000ff7886 */ /* 0x000fe20000000100 */
[----:B------:R-:W-:-:S04]  /*04f0*/  @!UP2 USEL UR4, URZ, 0xffffffff, UP0 ;  /* 0xffffffffff04a887 */ /* 0x000fc80008000000 */
[----:B------:R-:W-:-:S04]  /*0500*/  ULOP3.LUT UR4, UR4, 0x1, URZ, 0xc0, !UPT ;  /* 0x0000000104047892 */ /* 0x000fc8000f8ec0ff */
[----:B------:R-:W-:-:S11]  /*0510*/  UISETP.NE.U32.AND UP4, UPT, UR4, 0x1, UPT ;  /* 0x000000010400788c */ /* 0x000fd6000bf85070 */
.L_x_8:
[----:B------:R-:W3:Y:S01]  /*0520*/  SHFL.IDX PT, R0, R84, RZ, 0x1f ;  /* 0x00001fff54007589 */ /* 0x000ee200000e0000 */
[----:B------:R-:W-:-:S04]  /*0530*/  UISETP.NE.AND UP0, UPT, UR18, 0x2, UPT ;  /* 0x000000021200788c */ /* 0x000fc8000bf05270 */
[----:B------:R-:W-:Y:S02]  /*0540*/  UISETP.EQ.AND UP2, UPT, UR68, URZ, !UP0 ;  /* 0x000000ff4400728c */ /* 0x000fe4000c742270 */
[----:B------:R-:W-:-:S04]  /*0550*/  USEL UR53, URZ, 0x1, UP0 ;  /* 0x00000001ff357887 */ /* 0x000fc80008000000 */
[----:B------:R-:W-:Y:S02]  /*0560*/  PLOP3.LUT P3, PT, P1, PT, UP2, 0x80, 0x8 ;  /* 0x000000000008781c */ /* 0x000fe40000f6f028 */
[----:B---3--:R-:W-:-:S13]  /*0570*/  ISETP.NE.AND P0, PT, R0, RZ, PT ;  /* 0x000000ff0000720c */ /* 0x008fda0003f05270 */
[----:B------:R-:W-:Y:S05]  /*0580*/  @P0 BRA `(.L_x_9) ;  /* 0x0000000000440947 */ /* 0x000fea0003800000 */
[----:B------:R-:W-:Y:S01]  /*0590*/  UMOV UR4, 0x400 ;  /* 0x0000040000047882 */ /* 0x000fe20000000000 */
[----:B------:R-:W-:Y:S01]  /*05a0*/  UMOV UR8, 0x1 ;  /* 0x0000000100087882 */ /* 0x000fe20000000000 */
[----:B------:R-:W-:Y:S01]  /*05b0*/  UMOV UR6, 0x2 ;  /* 0x0000000200067882 */ /* 0x000fe20000000000 */
[----:B------:R-:W-:Y:S02]  /*05c0*/  ULEA UR4, UR52, UR4, 0x18 ;  /* 0x0000000434047291 */ /* 0x000fe4000f8ec0ff */
[----:B------:R-:W-:-:S04]  /*05d0*/  UIADD3 UR8, UPT, UPT, -UR8, 0x100000, URZ ;  /* 0x0010000008087890 */ /* 0x000fc8000fffe1ff */
[----:B------:R-:W-:Y:S02]  /*05e0*/  USHF.L.U32 UR9, UR8, 0xb, URZ ;  /* 0x0000000b08097899 */ /* 0x000fe400080006ff */
[----:B------:R-:W-:Y:S02]  /*05f0*/  USHF.L.U32 UR8, UR8, 0x1, URZ ;  /* 0x0000000108087899 */ /* 0x000fe400080006ff */
[----:B------:R-:W-:-:S04]  /*0600*/  UIADD3 UR6, UPT, UPT, -UR6, 0x100000, URZ ;  /* 0x0010000006067890 */ /* 0x000fc8000fffe1ff */
[----:B------:R-:W-:Y:S02]  /*0610*/  USHF.L.U32 UR7, UR6, 0xb, URZ ;  /* 0x0000000b06077899 */ /* 0x000fe400080006ff */
[----:B------:R-:W-:Y:S01]  /*0620*/  USHF.L.U32 UR6, UR6, 0x1, URZ ;  /* 0x0000000106067899 */ /* 0x000fe200080006ff */
[----:B------:R-:W-:Y:S01]  /*0630*/  ELECT P0, URZ, PT ;  /* 0x0000000000ff782f */ /* 0x000fe20003800000 */
[----:B------:R-:W3:Y:S02]  /*0640*/  FENCE.VIEW.ASYNC.S ;  /* 0x00000000000073c6 */ /* 0x000ee40000000000 */
[----:B---3--:R3:W4:Y:S08]  /*0650*/  SYNCS.EXCH.64 URZ, [UR4], UR8 ;  /* 0x0000000804ff75b2 */ /* 0x0087300008000100 */
[----:B------:R3:W1:Y:S01]  /*0660*/  SYNCS.EXCH.64 URZ, [UR4+0x10], UR6 ;  /* 0x0000100604ff75b2 */ /* 0x0006620008000100 */
[----:B------:R3:W1:Y:S01]  /*0670*/  SYNCS.EXCH.64 URZ, [UR4+0x8], UR8 ;  /* 0x0000080804ff75b2 */ /* 0x0006620008000100 */
[----:B------:R3:W1:Y:S01]  /*0680*/  SYNCS.EXCH.64 URZ, [UR4+0x18], UR6 ;  /* 0x0000180604ff75b2 */ /* 0x0006620008000100 */
[----:B------:R-:W-:Y:S01]  /*0690*/  NOP ;  /* 0x0000000000007918 */ /* 0x000fe20000000000 */
.L_x_9:
[----:B------:R-:W2:Y:S01]  /*06a0*/  SHFL.IDX PT, R0, R84, RZ, 0x1f ;  /* 0x00001fff54007589 */ /* 0x000ea200000e0000 */
[----:B------:R-:W-:Y:S01]  /*06b0*/  NOP ;  /* 0x0000000000007918 */ /* 0x000fe20000000000 */
[----:B--2---:R-:W-:-:S13]  /*06c0*/  ISETP.NE.AND P0, PT, R0, 0x1, PT ;  /* 0x000000010000780c */ /* 0x004fda0003f05270 */
[----:B------:R-:W-:Y:S05]  /*06d0*/  @P0 BRA `(.L_x_10) ;  /* 0x0000000000540947 */ /* 0x000fea0003800000 */
[----:B---3--:R-:W-:Y:S01]  /*06e0*/  UMOV UR4, 0x400 ;  /* 0x0000040000047882 */ /* 0x008fe20000000000 */
        /* <DEDUP_REMOVED lines=10> */
[----:B------:R-:W2:Y:S02]  /*0790*/  FENCE.VIEW.ASYNC.S ;  /* 0x00000000000073c6 */ /* 0x000ea40000000000 */
[----:B--2---:R2:W3:Y:S08]  /*07a0*/  SYNCS.EXCH.64 URZ, [UR4+0x20], UR8 ;  /* 0x0000200804ff75b2 */ /* 0x0044f00008000100 */
[----:B------:R2:W1:Y:S01]  /*07b0*/  SYNCS.EXCH.64 URZ, [UR4+0x40], UR6 ;  /* 0x0000400604ff75b2 */ /* 0x0004620008000100 */
[----:B------:R2:W1:Y:S01]  /*07c0*/  SYNCS.EXCH.64 URZ, [UR4+0x28], UR8 ;  /* 0x0000280804ff75b2 */ /* 0x0004620008000100 */
[----:B------:R2:W1:Y:S01]  /*07d0*/  SYNCS.EXCH.64 URZ, [UR4+0x48], UR6 ;  /* 0x0000480604ff75b2 */ /* 0x0004620008000100 */
[----:B------:R2:W1:Y:S01]  /*07e0*/  SYNCS.EXCH.64 URZ, [UR4+0x30], UR8 ;  /* 0x0000300804ff75b2 */ /* 0x0004620008000100 */
[----:B------:R2:W1:Y:S01]  /*07f0*/  SYNCS.EXCH.64 URZ, [UR4+0x50], UR6 ;  /* 0x0000500604ff75b2 */ /* 0x0004620008000100 */
[----:B------:R2:W1:Y:S01]  /*0800*/  SYNCS.EXCH.64 URZ, [UR4+0x38], UR8 ;  /* 0x0000380804ff75b2 */ /* 0x0004620008000100 */
[----:B------:R2:W1:Y:S01]  /*0810*/  SYNCS.EXCH.64 URZ, [UR4+0x58], UR6 ;  /* 0x0000580604ff75b2 */ /* 0x0004620008000100 */
[----:B------:R-:W-:Y:S01]  /*0820*/  NOP ;  /* 0x0000000000007918 */ /* 0x000fe20000000000 */
.L_x_10:
[----:B------:R-:W4:Y:S01]  /*0830*/  SHFL.IDX PT, R0, R84, RZ, 0x1f ;  /* 0x00001fff54007589 */ /* 0x000f2200000e0000 */
[----:B------:R-:W-:Y:S01]  /*0840*/  NOP ;  /* 0x0000000000007918 */ /* 0x000fe20000000000 */
[----:B----4-:R-:W-:-:S13]  /*0850*/  ISETP.NE.AND P0, PT, R0, 0x3, PT ;  /* 0x000000030000780c */ /* 0x010fda0003f05270 */
[----:B------:R-:W-:Y:S05]  /*0860*/  @P0 BRA `(.L_x_11) ;  /* 0x00000000002c0947 */ /* 0x000fea0003800000 */
[----:B--23--:R-:W-:Y:S01]  /*0870*/  UMOV UR6, 0x400 ;  /* 0x0000040000067882 */ /* 0x00cfe20000000000 */
[----:B------:R-:W-:Y:S01]  /*0880*/  UMOV UR4, 0x20 ;  /* 0x0000002000047882 */ /* 0x000fe20000000000 */
[----:B------:R-:W-:Y:S02]  /*0890*/  ULEA UR6, UR52, UR6, 0x18 ;  /* 0x0000000634067291 */ /* 0x000fe4000f8ec0ff */
[----:B------:R-:W-:-:S04]  /*08a0*/  UIADD3 UR4, UPT, UPT, -UR4, 0x100000, URZ ;  /* 0x0010000004047890 */ /* 0x000fc8000fffe1ff */
[----:B------:R-:W-:Y:S02]  /*08b0*/  USHF.L.U32 UR5, UR4, 0xb, URZ ;  /* 0x0000000b04057899 */ /* 0x000fe400080006ff */
[----:B------:R-:W-:Y:S01]  /*08c0*/  USHF.L.U32 UR4, UR4, 0x1, URZ ;  /* 0x0000000104047899 */ /* 0x000fe200080006ff */
[----:B------:R-:W-:Y:S01]  /*08d0*/  ELECT P0, URZ, PT ;  /* 0x0000000000ff782f */ /* 0x000fe20003800000 */
[----:B------:R-:W2:Y:S10]  /*08e0*/  FENCE.VIEW.ASYNC.S ;  /* 0x00000000000073c6 */ /* 0x000eb40000000000 */
[----:B--2---:R4:W2:Y:S01]  /*08f0*/  SYNCS.EXCH.64 URZ, [UR6+0x60], UR4 ;  /* 0x0000600406ff75b2 */ /* 0x0048a20008000100 */
[----:B------:R4:W3:Y:S02]  /*0900*/  SYNCS.EXCH.64 URZ, [UR6+0x68], UR4 ;  /* 0x0000680406ff75b2 */ /* 0x0008e40008000100 */
[----:B----4-:R-:W-:Y:S01]  /*0910*/  NOP ;  /* 0x0000000000007918 */ /* 0x010fe20000000000 */
.L_x_11:
[----:B------:R-:W4:Y:S01]  /*0920*/  SHFL.IDX PT, R0, R84, RZ, 0x1f ;  /* 0x00001fff54007589 */ /* 0x000f2200000e0000 */
[----:B------:R-:W-:Y:S01]  /*0930*/  NOP ;  /* 0x0000000000007918 */ /* 0x000fe20000000000 */
[----:B----4-:R-:W-:-:S13]  /*0940*/  ISETP.NE.AND P0, PT, R0, 0x4, PT ;  /* 0x000000040000780c */ /* 0x010fda0003f05270 */
[----:B------:R-:W-:Y:S05]  /*0950*/  @P0 BRA `(.L_x_12) ;  /* 0x0000000000480947 */ /* 0x000fea0003800000 */
[----:B--23--:R-:W-:Y:S01]  /*0960*/  UMOV UR4, 0x3a0 ;  /* 0x000003a000047882 */ /* 0x00cfe20000000000 */
[----:B------:R-:W-:Y:S01]  /*0970*/  UMOV UR6, 0x400 ;  /* 0x0000040000067882 */ /* 0x000fe20000000000 */
[----:B------:R-:W-:Y:S01]  /*0980*/  USEL UR4, UR4, 0x320, UP4 ;  /* 0x0000032004047887 */ /* 0x000fe2000a000000 */
        /* <DEDUP_REMOVED lines=10> */
[----:B--2---:R4:W2:Y:S08]  /*0a30*/  SYNCS.EXCH.64 URZ, [UR6+0x70], UR8 ;  /* 0x0000700806ff75b2 */ /* 0x0048b00008000100 */
[----:B------:R4:W3:Y:S01]  /*0a40*/  SYNCS.EXCH.64 URZ, [UR6+0x80], UR4 ;  /* 0x0000800406ff75b2 */ /* 0x0008e20008000100 */
[----:B------:R4:W1:Y:S01]  /*0a50*/  SYNCS.EXCH.64 URZ, [UR6+0x78], UR8 ;  /* 0x0000780806ff75b2 */ /* 0x0008620008000100 */
[----:B------:R4:W1:Y:S02]  /*0a60*/  SYNCS.EXCH.64 URZ, [UR6+0x88], UR4 ;  /* 0x0000880406ff75b2 */ /* 0x0008640008000100 */
[----:B----4-:R-:W-:Y:S01]  /*0a70*/  NOP ;  /* 0x0000000000007918 */ /* 0x010fe20000000000 */
.L_x_12:
[----:B------:R-:W4:Y:S01]  /*0a80*/  SHFL.IDX PT, R0, R84, RZ, 0x1f ;  /* 0x00001fff54007589 */ /* 0x000f2200000e0000 */
[----:B------:R-:W-:Y:S01]  /*0a90*/  NOP ;  /* 0x0000000000007918 */ /* 0x000fe20000000000 */
[----:B----4-:R-:W-:-:S13]  /*0aa0*/  ISETP.NE.AND P0, PT, R0, 0x5, PT ;  /* 0x000000050000780c */ /* 0x010fda0003f05270 */
[----:B------:R-:W-:Y:S05]  /*0ab0*/  @P0 BRA `(.L_x_13) ;  /* 0x0000000000440947 */ /* 0x000fea0003800000 */
[----:B--23--:R-:W-:Y:S01]  /*0ac0*/  UMOV UR4, 0x400 ;  /* 0x0000040000047882 */ /* 0x00cfe20000000000 */
        /* <DEDUP_REMOVED lines=16> */
.L_x_13:
[----:B------:R-:W4:Y:S01]  /*0bd0*/  SHFL.IDX PT, R0, R84, RZ, 0x1f ;  /* 0x00001fff54007589 */ /* 0x000f2200000e0000 */
[----:B------:R-:W-:Y:S01]  /*0be0*/  ISETP.NE.OR P1, PT, RZ, UR18, !P1 ;  /* 0x00000012ff007c0c */ /* 0x000fe2000cf25670 */
        /* <DEDUP_REMOVED lines=12> */
[----:B------:R4:W3:Y:S01]  /*0cb0*/  SYNCS.EXCH.64 URZ, [UR4+0xc0], UR6 ;  /* 0x0000c00604ff75b2 */ /* 0x0008e20008000100 */
[----:B------:R4:W1:Y:S01]  /*0cc0*/  SYNCS.EXCH.64 URZ, [UR4+0xb8], UR6 ;  /* 0x0000b80604ff75b2 */ /* 0x0008620008000100 */
[----:B------:R4:W1:Y:S02]  /*0cd0*/  SYNCS.EXCH.64 URZ, [UR4+0xc8], UR6 ;  /* 0x0000c80604ff75b2 */ /* 0x0008640008000100 */
[----:B----4-:R-:W-:Y:S01]  /*0ce0*/  NOP ;  /* 0x0000000000007918 */ /* 0x010fe20000000000 */
.L_x_14:
[----:B------:R-:W-:Y:S01]  /*0cf0*/  VOTEU.ALL UP0, P1 ;  /* 0x0000000000ff7886 */ /* 0x000fe20000800000 */
[----:B--23--:R-:W-:Y:S01]  /*0d00*/  UMOV UR4, 0x20 ;  /* 0x0000002000047882 */ /* 0x00cfe20000000000 */
[----:B------:R-:W2:Y:S01]  /*0d10*/  LDCU UR7, c[0x0][0x36c] ;  /* 0x00006d80ff0777ac */ /* 0x000ea20008000800 */
[----:B------:R-:W-:Y:S01]  /*0d20*/  NOP ;  /* 0x0000000000007918 */ /* 0x000fe20000000000 */
[----:B-1----:R-:W-:Y:S01]  /*0d30*/  LOP3.LUT R3, R100, 0x1f, RZ, 0xc0, !PT ;  /* 0x0000001f64037812 */ /* 0x002fe200078ec0ff */
[----:B------:R-:W-:Y:S01]  /*0d40*/  @!UP0 UMOV UR6, 0x400 ;  /* 0x0000040000068882 */ /* 0x000fe20000000000 */
[----:B------:R-:W-:-:S04]  /*0d50*/  @!UP0 UIADD3 UR4, UPT, UPT, -UR4, 0x100000, URZ ;  /* 0x0010000004048890 */ /* 0x000fc8000fffe1ff */
[----:B------:R-:W-:Y:S02]  /*0d60*/  @!UP0 USHF.L.U32 UR5, UR4, 0xb, URZ ;  /* 0x0000000b04058899 */ /* 0x000fe400080006ff */
[----:B------:R-:W-:Y:S02]  /*0d70*/  @!UP0 USHF.L.U32 UR4, UR4, 0x1, URZ ;  /* 0x0000000104048899 */ /* 0x000fe400080006ff */
[----:B------:R-:W-:Y:S01]  /*0d80*/  @!UP0 ULEA UR6, UR52, UR6, 0x18 ;  /* 0x0000000634068291 */ /* 0x000fe2000f8ec0ff */
[----:B------:R-:W-:Y:S01]  /*0d90*/  VOTEU.ALL UP0, P1 ;  /* 0x0000000000ff7886 */ /* 0x000fe20000800000 */
[----:B------:R-:W-:Y:S02]  /*0da0*/  UISETP.NE.AND UP5, UPT, UR18, URZ, UPT ;  /* 0x000000ff1200728c */ /* 0x000fe4000bfa5270 */
[----:B--2---:R-:W-:Y:S01]  /*0db0*/  UISETP.EQ.U32.AND UP6, UPT, UR7, 0x1, UPT ;  /* 0x000000010700788c */ /* 0x004fe2000bfc2070 */
[----:B------:R-:W1:Y:S07]  /*0dc0*/  FENCE.VIEW.ASYNC.S ;  /* 0x00000000000073c6 */ /* 0x000e6e0000000000 */
[----:B-1----:R1:W2:Y:S01]  /*0dd0*/  @!UP0 SYNCS.EXCH.64 URZ, [UR6+0xd0], UR4 ;  /* 0x0000d00406ff85b2 */ /* 0x0022a20008000100 */
[----:B------:R-:W-:Y:S05]  /*0de0*/  BRA.U !UP6, `(.L_x_15) ;  /* 0x000000010e087547 */ /* 0x000fea000b800000 */
[----:B--2---:R-:W-:Y:S01]  /*0df0*/  UCGABAR_ARV ;  /* 0x00000000000079c7 */ /* 0x004fe20008000000 */
[----:B------:R-:W-:Y:S05]  /*0e00*/  BRA `(.L_x_16) ;  /* 0x0000000000047947 */ /* 0x000fea0003800000 */
.L_x_15:
[----:B--2---:R-:W-:Y:S01]  /*0e10*/  NOP ;  /* 0x0000000000007918 */ /* 0x004fe20000000000 */
.L_x_16:
[----:B------:R-:W2:Y:S01]  /*0e20*/  S2UR UR24, SR_CTAID.X ;  /* 0x00000000001879c3 */ /* 0x000ea20000002500 */
[----:B------:R-:W-:-:S05]  /*0e30*/  CS2R.32 R86, SR_CgaSize ;  /* 0x0000000000567805 */ /* 0x000fca0000008a00 */
[----:B------:R-:W-:-:S05]  /*0e40*/  IMAD R86, R86, -0xa0, RZ ;  /* 0xffffff6056567824 */ /* 0x000fca00078e02ff */
[----:B-1----:R-:W-:-:S14]  /*0e50*/  R2UR UR5, R86 ;  /* 0x00000000560572ca */ /* 0x002fdc00000e0000 */
[----:B------:R-:W1:Y:S01]  /*0e60*/  LDCU UR5, c[0x0][UR5+0x2b0] ;  /* 0x00005600050577ac */ /* 0x000e620008000800 */
[----:B------:R-:W-:-:S05]  /*0e70*/  CS2R.32 R86, SR_CgaSize ;  /* 0x0000000000567805 */ /* 0x000fca0000008a00 */
[----:B------:R-:W-:-:S05]  /*0e80*/  IMAD R86, R86, -0xa0, RZ ;  /* 0xffffff6056567824 */ /* 0x000fca00078e02ff */
[----:B------:R-:W-:-:S14]  /*0e90*/  R2UR UR4, R86 ;  /* 0x00000000560472ca */ /* 0x000fdc00000e0000 */
[----:B------:R-:W3:Y:S01]  /*0ea0*/  LDCU UR4, c[0x0][UR4+0x2b4] ;  /* 0x00005680040477ac */ /* 0x000ee20008000800 */
[----:B------:R-:W4:Y:S01]  /*0eb0*/  S2UR UR28, SR_CTAID.Y ;  /* 0x00000000001c79c3 */ /* 0x000f220000002600 */
[----:B------:R-:W-:-:S05]  /*0ec0*/  CS2R.32 R86, SR_CgaSize ;  /* 0x0000000000567805 */ /* 0x000fca0000008a00 */
[----:B------:R-:W-:-:S05]  /*0ed0*/  IMAD R86, R86, -0xa0, RZ ;  /* 0xffffff6056567824 */ /* 0x000fca00078e02ff */
[----:B------:R-:W-:-:S14]  /*0ee0*/  R2UR UR7, R86 ;  /* 0x00000000560772ca */ /* 0x000fdc00000e0000 */
[----:B------:R-:W3:Y:S01]  /*0ef0*/  LDCU UR7, c[0x0][UR7+0x2a0] ;  /* 0x00005400070777ac */ /* 0x000ee20008000800 */
[----:B------:R-:W-:-:S05]  /*0f00*/  CS2R.32 R86, SR_CgaSize ;  /* 0x0000000000567805 */ /* 0x000fca0000008a00 */
[----:B------:R-:W-:-:S05]  /*0f10*/  IMAD R86, R86, -0xa0, RZ ;  /* 0xffffff6056567824 */ /* 0x000fca00078e02ff */
[----:B------:R-:W-:-:S14]  /*0f20*/  R2UR UR8, R86 ;  /* 0x00000000560872ca */ /* 0x000fdc00000e0000 */
[----:B------:R-:W3:Y:S01]  /*0f30*/  LDCU UR8, c[0x0][UR8+0x2a4] ;  /* 0x00005480080877ac */ /* 0x000ee20008000800 */
[----:B------:R-:W-:Y:S01]  /*0f40*/  UISETP.GT.U32.AND UP0, UPT, UR68, 0xffff, UPT ;  /* 0x0000ffff4400788c */ /* 0x000fe2000bf04070 */
[----:B------:R-:W3:Y:S01]  /*0f50*/  LDCU UR19, c[0x0][0xb24] ;  /* 0x00016480ff1377ac */ /* 0x000ee20008000800 */
[----:B------:R-:W3:Y:S01]  /*0f60*/  LDCU UR45, c[0x0][0xb24] ;  /* 0x00016480ff2d77ac */ /* 0x000ee20008000800 */
[----:B--2---:R-:W-:Y:S01]  /*0f70*/  I2FP.F32.U32 R2, UR24 ;  /* 0x0000001800027c45 */ /* 0x004fe20008201000 */
[----:B------:R-:W2:Y:S04]  /*0f80*/  LDCU UR22, c[0x0][0xb30] ;  /* 0x00016600ff1677ac */ /* 0x000ea80008000800 */
[----:B-1----:R-:W-:Y:S01]  /*0f90*/  FMUL R2, R2, UR5 ;  /* 0x0000000502027c20 */ /* 0x002fe20008400000 */
[----:B------:R-:W-:Y:S01]  /*0fa0*/  USHF.L.U32 UR30, UR52, 0xa, URZ ;  /* 0x0000000a341e7899 */ /* 0x000fe200080006ff */
[----:B----4-:R-:W-:Y:S01]  /*0fb0*/  I2FP.F32.U32 R0, UR28 ;  /* 0x0000001c00007c45 */ /* 0x010fe20008201000 */
[----:B------:R-:W-:-:S03]  /*0fc0*/  USHF.L.U32 UR54, UR24, 0x7, URZ ;  /* 0x0000000718367899 */ /* 0x000fc600080006ff */
[----:B------:R-:W1:Y:S01]  /*0fd0*/  F2I.U32.TRUNC.NTZ R2, R2 ;  /* 0x0000000200027305 */ /* 0x000e62000020f000 */
[----:B------:R-:W-:Y:S01]  /*0fe0*/  USEL UR29, UR68, 0xffff, !UP0 ;  /* 0x0000ffff441d7887 */ /* 0x000fe2000c000000 */
[----:B---3--:R-:W-:-:S06]  /*0ff0*/  FMUL R0, R0, UR4 ;  /* 0x0000000400007c20 */ /* 0x008fcc0008400000 */
[----:B------:R-:W3:Y:S01]  /*1000*/  F2I.U32.TRUNC.NTZ R0, R0 ;  /* 0x0000000000007305 */ /* 0x000ee2000020f000 */
[----:B-1----:R-:W-:Y:S02]  /*1010*/  R2UR UR4, R2 ;  /* 0x00000000020472ca */ /* 0x002fe400000e0000 */
[----:B------:R-:W-:Y:S02]  /*1020*/  PRMT R2, RZ, 0x7610, R2 ;  /* 0x00007610ff027816 */ /* 0x000fe40000000002 */
[----:B---3--:R-:W-:Y:S02]  /*1030*/  R2UR UR6, R0 ;  /* 0x00000000000672ca */ /* 0x008fe400000e0000 */
[----:B------:R-:W-:-:S07]  /*1040*/  PRMT R0, RZ, 0x7610, R0 ;  /* 0x00007610ff007816 */ /* 0x000fce0000000000 */
[----:B------:R-:W-:-:S04]  /*1050*/  UIADD3 UR5, UPT, UPT, -UR4, URZ, URZ ;  /* 0x000000ff04057290 */ /* 0x000fc8000fffe1ff */
[----:B------:R-:W-:Y:S02]  /*1060*/  UIMAD UR5, UR7, UR5, UR24 ;  /* 0x00000005070572a4 */ /* 0x000fe4000f8e0218 */
[----:B------:R-:W-:-:S04]  /*1070*/  UIADD3 UR4, UPT, UPT, -UR6, URZ, URZ ;  /* 0x000000ff06047290 */ /* 0x000fc8000fffe1ff */
[----:B------:R-:W-:Y:S01]  /*1080*/  IMAD.U32 R86, RZ, RZ, UR5 ;  /* 0x00000005ff567e24 */ /* 0x000fe2000f8e00ff */
[----:B------:R-:W-:-:S06]  /*1090*/  UIMAD UR4, UR8, UR4, UR28 ;  /* 0x00000004080472a4 */ /* 0x000fcc000f8e021c */
[----:B------:R-:W-:Y:S01]  /*10a0*/  IMAD.U32 R85, RZ, RZ, UR4 ;  /* 0x00000004ff557e24 */ /* 0x000fe2000f8e00ff */
[----:B--2---:R-:W-:Y:S06]  /*10b0*/  BRA.U UP5, `(.L_x_17) ;  /* 0x0000000105447547 */ /* 0x004fec000b800000 */
[----:B------:R-:W-:Y:S02]  /*10c0*/  R2UR UR4, R85 ;  /* 0x00000000550472ca */ /* 0x000fe400000e0000 */
[----:B------:R-:W-:-:S11]  /*10d0*/  R2UR UR7, R86 ;  /* 0x00000000560772ca */ /* 0x000fd600000e0000 */
[----:B------:R-:W-:Y:S02]  /*10e0*/  UISETP.NE.AND UP0, UPT, UR4, URZ, UPT ;  /* 0x000000ff0400728c */ /* 0x000fe4000bf05270 */
[----:B------:R-:W-:Y:S02]  /*10f0*/  ULOP3.LUT UR4, UR7, 0x2, URZ, 0x3c, !UPT ;  /* 0x0000000207047892 */ /* 0x000fe4000f8e3cff */
[----:B------:R-:W-:Y:S02]  /*1100*/  UISETP.GT.U32.AND UP2, UPT, UR7, 0x1, UP0 ;  /* 0x000000010700788c */ /* 0x000fe40008744070 */
[----:B------:R-:W-:Y:S02]  /*1110*/  UISETP.GT.U32.AND UP0, UPT, UR4, 0x1, UP0 ;  /* 0x000000010400788c */ /* 0x000fe40008704070 */
[----:B------:R-:W-:Y:S02]  /*1120*/  USEL UR5, URZ, 0x2, UP2 ;  /* 0x00000002ff057887 */ /* 0x000fe40009000000 */
[----:B------:R-:W-:-:S02]  /*1130*/  USEL UR6, URZ, 0x1, UP2 ;  /* 0x00000001ff067887 */ /* 0x000fc40009000000 */
[----:B------:R-:W-:Y:S02]  /*1140*/  USEL UR4, URZ, 0x4, UP0 ;  /* 0x00000004ff047887 */ /* 0x000fe40008000000 */
[----:B------:R-:W-:Y:S02]  /*1150*/  ULOP3.LUT UR7, UR7, 0xfffffffe, URZ, 0xc0, !UPT ;  /* 0xfffffffe07077892 */ /* 0x000fe4000f8ec0ff */
[----:B------:R-:W-:Y:S02]  /*1160*/  USEL UR8, URZ, 0x8, UP0 ;  /* 0x00000008ff087887 */ /* 0x000fe40008000000 */
[----:B------:R-:W-:-:S03]  /*1170*/  UIADD3 UR4, UPT, UPT, UR4, UR5, UR6 ;  /* 0x0000000504047290 */ /* 0x000fc6000fffe006 */
[----:B------:R-:W-:Y:S01]  /*1180*/  UMOV UR5, 0x3 ;  /* 0x0000000300057882 */ /* 0x000fe20000000000 */
[----:B------:R-:W-:Y:S02]  /*1190*/  UIADD3 UR4, UPT, UPT, UR4, UR8, URZ ;  /* 0x0000000804047290 */ /* 0x000fe4000fffe0ff */
[----:B------:R-:W-:-:S04]  /*11a0*/  USHF.L.U32 UR5, UR5, UR7, URZ ;  /* 0x0000000705057299 */ /* 0x000fc800080006ff */
[----:B------:R-:W-:Y:S02]  /*11b0*/  IMAD.U32 R2, RZ, RZ, UR4 ;  /* 0x00000004ff027e24 */ /* 0x000fe4000f8e00ff */
[----:B------:R-:W-:-:S07]  /*11c0*/  IMAD.U32 R0, RZ, RZ, UR5 ;  /* 0x00000005ff007e24 */ /* 0x000fce000f8e00ff */
.L_x_17:
[----:B------:R-:W1:Y:S01]  /*11d0*/  S2UR UR36, SR_CTAID.Z ;  /* 0x00000000002479c3 */ /* 0x000e620000002700 */
[----:B------:R-:W-:Y:S01]  /*11e0*/  UISETP.GE.AND UP0, UPT, UR19, 0x1, UPT ;  /* 0x000000011300788c */ /* 0x000fe2000bf06270 */
[----:B------:R-:W-:-:S08]  /*11f0*/  UMOV UR23, 0x5 ;  /* 0x0000000500177882 */ /* 0x000fd00000000000 */
[----:B------:R-:W-:Y:S05]  /*1200*/  BRA.U !UP0, `(.L_x_18) ;  /* 0x0000000108d07547 */ /* 0x000fea000b800000 */
[----:B------:R-:W2:Y:S01]  /*1210*/  LDCU.128 UR12, c[0x0][0xb10] ;  /* 0x00016200ff0c77ac */ /* 0x000ea20008000c00 */
[----:B------:R-:W3:Y:S01]  /*1220*/  LDCU UR6, c[0x0][0x370] ;  /* 0x00006e00ff0677ac */ /* 0x000ee20008000800 */
[----:B------:R-:W4:Y:S01]  /*1230*/  LDCU UR7, c[0x0][0x374] ;  /* 0x00006e80ff0777ac */ /* 0x000f220008000800 */
[----:B------:R-:W1:Y:S01]  /*1240*/  LDCU UR20, c[0x0][0xb0c] ;  /* 0x00016180ff1477ac */ /* 0x000e620008000800 */
[----:B------:R-:W1:Y:S01]  /*1250*/  LDCU UR21, c[0x0][0xb20] ;  /* 0x00016400ff1577ac */ /* 0x000e620008000800 */
[----:B------:R-:W1:Y:S01]  /*1260*/  LDCU.64 UR8, c[0x0][0xb28] ;  /* 0x00016500ff0877ac */ /* 0x000e620008000a00 */
[----:B--2---:R-:W-:Y:S02]  /*1270*/  UISETP.NE.AND UP3, UPT, UR14, 0x1, UPT ;  /* 0x000000010e00788c */ /* 0x004fe4000bf65270 */
[----:B----4-:R-:W-:Y:S02]  /*1280*/  UIMAD.WIDE.U32 UR10, UR7, UR15, URZ ;  /* 0x0000000f070a72a5 */ /* 0x010fe4000f8e00ff */
[----:B---3--:R-:W-:-:S02]  /*1290*/  UIMAD.WIDE.U32 UR16, UR6, UR12, URZ ;  /* 0x0000000c061072a5 */ /* 0x008fc4000f8e00ff */
[----:B-1----:R-:W-:Y:S02]  /*12a0*/  UISETP.NE.AND UP0, UPT, UR20, 0x1, UPT ;  /* 0x000000011400788c */ /* 0x002fe4000bf05270 */
[----:B------:R-:W-:Y:S01]  /*12b0*/  UIMAD.WIDE.U32 UR4, UR24, UR12, URZ ;  /* 0x0000000c180472a5 */ /* 0x000fe2000f8e00ff */
[----:B------:R-:W-:Y:S02]  /*12c0*/  UMOV UR10, UR11 ;  /* 0x0000000b000a7c82 */ /* 0x000fe40008000000 */
[----:B------:R-:W-:Y:S01]  /*12d0*/  UMOV UR16, UR17 ;  /* 0x0000001100107c82 */ /* 0x000fe20008000000 */
[----:B------:R-:W-:Y:S02]  /*12e0*/  @UP3 USHF.R.U32.HI UR7, URZ, UR21, UR10 ;  /* 0x00000015ff073299 */ /* 0x000fe4000801160a */
[----:B------:R-:W-:Y:S02]  /*12f0*/  UISETP.NE.AND UP2, UPT, UR19, 0x1, UPT ;  /* 0x000000011300788c */ /* 0x000fe4000bf45270 */
[----:B------:R-:W-:-:S02]  /*1300*/  USHF.R.U32.HI UR5, URZ, UR13, UR5 ;  /* 0x0000000dff057299 */ /* 0x000fc40008011605 */
[----:B------:R-:W-:Y:S02]  /*1310*/  @UP0 USHF.R.U32.HI UR6, URZ, UR13, UR16 ;  /* 0x0000000dff060299 */ /* 0x000fe40008011610 */
[----:B------:R-:W-:Y:S02]  /*1320*/  UIMAD.WIDE.U32 UR12, UR28, UR15, URZ ;  /* 0x0000000f1c0c72a5 */ /* 0x000fe4000f8e00ff */
[----:B------:R-:W-:Y:S02]  /*1330*/  UIMAD.WIDE.U32 UR10, UR7, UR8, URZ ;  /* 0x00000008070a72a5 */ /* 0x000fe4000f8e00ff */
[----:B------:R-:W-:Y:S02]  /*1340*/  UIMAD.WIDE.U32 UR16, UR6, UR8, URZ ;  /* 0x00000008061072a5 */ /* 0x000fe4000f8e00ff */
[----:B------:R-:W-:Y:S01]  /*1350*/  USEL UR5, UR24, UR5, !UP0 ;  /* 0x0000000518057287 */ /* 0x000fe2000c000000 */
[----:B------:R-:W-:Y:S02]  /*1360*/  UMOV UR4, UR13 ;  /* 0x0000000d00047c82 */ /* 0x000fe40008000000 */
[----:B------:R-:W-:Y:S01]  /*1370*/  UMOV UR10, UR11 ;  /* 0x0000000b000a7c82 */ /* 0x000fe20008000000 */
[----:B------:R-:W-:-:S02]  /*1380*/  USHF.R.U32.HI UR4, URZ, UR21, UR4 ;  /* 0x00000015ff047299 */ /* 0x000fc40008011604 */
[----:B------:R-:W-:Y:S01]  /*1390*/  @UP2 USHF.R.U32.HI UR7, URZ, UR9, UR10 ;  /* 0x00000009ff072299 */ /* 0x000fe2000801160a */
[----:B------:R-:W-:Y:S01]  /*13a0*/  UMOV UR16, UR17 ;  /* 0x0000001100107c82 */ /* 0x000fe20008000000 */
[----:B------:R-:W-:Y:S02]  /*13b0*/  USEL UR4, UR28, UR4, !UP3 ;  /* 0x000000041c047287 */ /* 0x000fe4000d800000 */
[----:B------:R-:W-:Y:S02]  /*13c0*/  @UP2 USHF.R.U32.HI UR6, URZ, UR9, UR16 ;  /* 0x00000009ff062299 */ /* 0x000fe40008011610 */
[----:B------:R-:W-:Y:S02]  /*13d0*/  UIMAD UR7, UR7, UR19, URZ ;  /* 0x00000013070772a4 */ /* 0x000fe4000f8e02ff */
[----:B------:R-:W-:Y:S02]  /*13e0*/  UIMAD UR12, UR6, UR19, URZ ;  /* 0x00000013060c72a4 */ /* 0x000fe4000f8e02ff */
[----:B------:R-:W-:-:S02]  /*13f0*/  UISETP.GE.AND UP0, UPT, UR4, UR7, UPT ;  /* 0x000000070400728c */ /* 0x000fc4000bf06270 */
[----:B------:R-:W-:Y:S02]  /*1400*/  UIMAD.WIDE.U32 UR10, UR4, UR8, URZ ;  /* 0x00000008040a72a5 */ /* 0x000fe4000f8e00ff */
[----:B------:R-:W-:Y:S02]  /*1410*/  UISETP.GE.OR UP0, UPT, UR5, UR12, UP0 ;  /* 0x0000000c0500728c */ /* 0x000fe40008706670 */
[----:B------:R-:W-:Y:S02]  /*1420*/  UIMAD.WIDE.U32 UR12, UR5, UR8, URZ ;  /* 0x00000008050c72a5 */ /* 0x000fe4000f8e00ff */
[----:B------:R-:W-:Y:S01]  /*1430*/  UIADD3 UR10, UPT, UPT, -UR4, URZ, URZ ;  /* 0x000000ff040a7290 */ /* 0x000fe2000fffe1ff */
[----:B------:R-:W-:Y:S01]  /*1440*/  UMOV UR8, UR11 ;  /* 0x0000000b00087c82 */ /* 0x000fe20008000000 */
[----:B------:R-:W-:Y:S02]  /*1450*/  UIADD3 UR11, UPT, UPT, -UR5, URZ, URZ ;  /* 0x000000ff050b7290 */ /* 0x000fe4000fffe1ff */
[----:B------:R-:W-:-:S03]  /*1460*/  USHF.R.U32.HI UR8, URZ, UR9, UR8 ;  /* 0x00000009ff087299 */ /* 0x000fc60008011608 */
[----:B------:R-:W-:Y:S01]  /*1470*/  @!UP0 UMOV UR7, UR13 ;  /* 0x0000000d00078c82 */ /* 0x000fe20008000000 */
[----:B------:R-:W-:Y:S02]  /*1480*/  UIMAD UR28, UR14, UR10, UR28 ;  /* 0x0000000a0e1c72a4 */ /* 0x000fe4000f8e021c */
[----:B------:R-:W-:Y:S02]  /*1490*/  USEL UR8, UR4, UR8, !UP2 ;  /* 0x0000000804087287 */ /* 0x000fe4000d000000 */
[----:B------:R-:W-:Y:S02]  /*14a0*/  @!UP0 USHF.R.U32.HI UR7, URZ, UR9, UR7 ;  /* 0x00000009ff078299 */ /* 0x000fe40008011607 */
[----:B------:R-:W-:Y:S02]  /*14b0*/  UIADD3 UR9, UPT, UPT, -UR8, URZ, URZ ;  /* 0x000000ff08097290 */ /* 0x000fe4000fffe1ff */
[----:B------:R-:W-:Y:S02]  /*14c0*/  @!UP0 USEL UR7, UR5, UR7, !UP2 ;  /* 0x0000000705078287 */ /* 0x000fe4000d000000 */
[----:B------:R-:W-:-:S02]  /*14d0*/  UIMAD UR9, UR19, UR9, UR4 ;  /* 0x00000009130972a4 */ /* 0x000fc4000f8e0204 */
[----:B------:R-:W-:Y:S02]  /*14e0*/  @!UP0 UIADD3 UR8, UPT, UPT, UR8, -UR7, URZ ;  /* 0x8000000708088290 */ /* 0x000fe4000fffe0ff */
[----:B------:R-:W-:Y:S02]  /*14f0*/  @!UP0 UIMAD UR6, UR9, UR6, UR7 ;  /* 0x00000006090682a4 */ /* 0x000fe4000f8e0207 */
[----:B------:R-:W-:Y:S02]  /*1500*/  @!UP0 UIMAD UR4, UR8, UR19, UR5 ;  /* 0x00000013080482a4 */ /* 0x000fe4000f8e0205 */
[----:B------:R-:W-:Y:S02]  /*1510*/  UIMAD UR24, UR20, UR11, UR24 ;  /* 0x0000000b141872a4 */ /* 0x000fe4000f8e0218 */
[----:B------:R-:W-:Y:S01]  /*1520*/  UIMAD UR28, UR4, UR14, UR28 ;  /* 0x0000000e041c72a4 */ /* 0x000fe2000f8e021c */
[----:B------:R-:W-:Y:S02]  /*1530*/  @!UP0 UMOV UR5, UR6 ;  /* 0x0000000600058c82 */ /* 0x000fe40008000000 */
[----:B------:R-:W-:-:S12]  /*1540*/  UIMAD UR24, UR5, UR20, UR24 ;  /* 0x00000014051872a4 */ /* 0x000fd8000f8e0218 */
.L_x_18:
[----:B------:R-:W-:Y:S02]  /*1550*/  UISETP.NE.AND UP2, UPT, UR22, 0x1, UPT ;  /* 0x000000011600788c */ /* 0x000fe4000bf45270 */
[----:B------:R-:W-:Y:S02]  /*1560*/  ULOP3.LUT UR29, UR29, 0xffff, URZ, 0xc0, !UPT ;  /* 0x0000ffff1d1d7892 */ /* 0x000fe4000f8ec0ff */
[----:B------:R-:W-:Y:S02]  /*1570*/  UISETP.NE.AND UP0, UPT, UR18, 0x2, UPT ;  /* 0x000000021200788c */ /* 0x000fe4000bf05270 */
[----:B------:R-:W-:Y:S02]  /*1580*/  ULOP3.LUT UR30, UR30, 0x800, URZ, 0xc0, !UPT ;  /* 0x000008001e1e7892 */ /* 0x000fe4000f8ec0ff */
[----:B------:R-:W-:Y:S02]  /*1590*/  ULOP3.LUT UR54, UR54, 0x80, URZ, 0xc0, !UPT ;  /* 0x0000008036367892 */ /* 0x000fe4000f8ec0ff */
[----:B------:R-:W-:Y:S01]  /*15a0*/  USHF.L.U32 UR29, UR23, UR29, URZ ;  /* 0x0000001d171d7299 */ /* 0x000fe200080006ff */
[----:B------:R-:W-:Y:S11]  /*15b0*/  BRA.U UP2, `(.L_x_19) ;  /* 0x0000000102407547 */ /* 0x000ff6000b800000 */
[----:B------:R-:W2:Y:S01]  /*15c0*/  LDCU.128 UR8, c[0x0][0xb10] ;  /* 0x00016200ff0877ac */ /* 0x000ea20008000c00 */
[----:B------:R-:W3:Y:S01]  /*15d0*/  LDCU UR12, c[0x0][0xb0c] ;  /* 0x00016180ff0c77ac */ /* 0x000ee20008000800 */
[----:B------:R-:W4:Y:S01]  /*15e0*/  LDCU UR13, c[0x0][0xb20] ;  /* 0x00016400ff0d77ac */ /* 0x000f220008000800 */
[----:B--2---:R-:W-:Y:S02]  /*15f0*/  UIMAD.WIDE.U32 UR4, UR24, UR8, URZ ;  /* 0x00000008180472a5 */ /* 0x004fe4000f8e00ff */
[----:B------:R-:W-:Y:S02]  /*1600*/  UIMAD.WIDE.U32 UR6, UR28, UR11, URZ ;  /* 0x0000000b1c0672a5 */ /* 0x000fe4000f8e00ff */
[----:B---3--:R-:W-:Y:S02]  /*1610*/  UISETP.NE.AND UP2, UPT, UR12, 0x1, UPT ;  /* 0x000000010c00788c */ /* 0x008fe4000bf45270 */
[----:B------:R-:W-:-:S03]  /*1620*/  USHF.R.U32.HI UR5, URZ, UR9, UR5 ;  /* 0x00000009ff057299 */ /* 0x000fc60008011605 */
[----:B------:R-:W-:Y:S01]  /*1630*/  UMOV UR4, UR7 ;  /* 0x0000000700047c82 */ /* 0x000fe20008000000 */
[----:B------:R-:W-:Y:S02]  /*1640*/  USEL UR5, UR24, UR5, !UP2 ;  /* 0x0000000518057287 */ /* 0x000fe4000d000000 */
[----:B------:R-:W-:Y:S02]  /*1650*/  UISETP.NE.AND UP2, UPT, UR10, 0x1, UPT ;  /* 0x000000010a00788c */ /* 0x000fe4000bf45270 */
[----:B----4-:R-:W-:-:S04]  /*1660*/  USHF.R.U32.HI UR4, URZ, UR13, UR4 ;  /* 0x0000000dff047299 */ /* 0x010fc80008011604 */
[----:B------:R-:W-:-:S04]  /*1670*/  USEL UR4, UR28, UR4, !UP2 ;  /* 0x000000041c047287 */ /* 0x000fc8000d000000 */
[----:B------:R-:W-:Y:S02]  /*1680*/  UIADD3 UR6, UPT, UPT, UR5, -UR4, URZ ;  /* 0x8000000405067290 */ /* 0x000fe4000fffe0ff */
[----:B------:R-:W-:Y:S02]  /*1690*/  UIADD3 UR4, UPT, UPT, -UR5, UR4, URZ ;  /* 0x0000000405047290 */ /* 0x000fe4000fffe1ff */
[----:B------:R-:W-:Y:S02]  /*16a0*/  UIMAD UR28, UR6, UR10, UR28 ;  /* 0x0000000a061c72a4 */ /* 0x000fe4000f8e021c */
[----:B------:R-:W-:-:S12]  /*16b0*/  UIMAD UR24, UR4, UR12, UR24 ;  /* 0x0000000c041872a4 */ /* 0x000fd8000f8e0218 */
.L_x_19:
[----:B------:R-:W-:Y:S05]  /*16c0*/  BRA.U !UP6, `(.L_x_20) ;  /* 0x000000010e0c7547 */ /* 0x000fea000b800000 */
[----:B------:R-:W-:Y:S01]  /*16d0*/  UCGABAR_WAIT ;  /* 0x0000000000007dc7 */ /* 0x000fe20008000000 */
[----:B------:R-:W-:Y:S01]  /*16e0*/  CCTL.IVALL ;  /* 0x00000000ff00798f */ /* 0x000fe20002000000 */
[----:B------:R-:W-:Y:S05]  /*16f0*/  BRA `(.L_x_21) ;  /* 0x0000000000047947 */ /* 0x000fea0003800000 */
.L_x_20:
[----:B------:R-:W-:Y:S06]  /*1700*/  BAR.SYNC.DEFER_BLOCKING 0x0 ;  /* 0x0000000000007b1d */ /* 0x000fec0000010000 */
.L_x_21:
[----:B------:R-:W-:Y:S05]  /*1710*/  BRA.U UP0, `(.L_x_22) ;  /* 0x0000001500087547 */ /* 0x000fea000b800000 */
[----:B------:R-:W2:Y:S01]  /*1720*/  LDCU UR6, c[0x0][0x38c] ;  /* 0x00007180ff0677ac */ /* 0x000ea20008000800 */
[----:B------:R-:W-:Y:S01]  /*1730*/  PLOP3.LUT P1, PT, PT, PT, UP4, 0x80, 0x8 ;  /* 0x000000000008781c */ /* 0x000fe20003f2f048 */
[----:B------:R-:W-:Y:S01]  /*1740*/  IMAD.MOV.U32 R12, RZ, RZ, 0x1 ;  /* 0x00000001ff0c7424 */ /* 0x000fe200078e00ff */
[----:B------:R-:W-:Y:S02]  /*1750*/  ISETP.NE.AND P2, PT, R3, RZ, P3 ;  /* 0x000000ff0300720c */ /* 0x000fe40001f45270 */
[----:B------:R-:W-:Y:S02]  /*1760*/  CS2R R10, SRZ ;  /* 0x00000000000a7805 */ /* 0x000fe4000001ff00 */
[----:B------:R-:W-:Y:S01]  /*1770*/  PLOP3.LUT P1, PT, P1, PT, PT, 0x8, 0x80 ;  /* 0x000000000080781c */ /* 0x000fe20000f2e170 */
[----:B------:R-:W-:Y:S01]  /*1780*/  IMAD.MOV.U32 R9, RZ, RZ, RZ ;  /* 0x000000ffff097224 */ /* 0x000fe200078e00ff */
[----:B------:R-:W3:Y:S01]  /*1790*/  LDCU UR47, c[0x0][0x370] ;  /* 0x00006e00ff2f77ac */ /* 0x000ee20008000800 */
[----:B------:R-:W-:Y:S01]  /*17a0*/  IMAD.MOV.U32 R8, RZ, RZ, 0x1 ;  /* 0x00000001ff087424 */ /* 0x000fe200078e00ff */
[----:B------:R-:W4:Y:S01]  /*17b0*/  LDCU.64 UR40, c[0x0][0x348] ;  /* 0x00006900ff2877ac */ /* 0x000f220008000a00 */
[----:B------:R-:W-:Y:S01]  /*17c0*/  ULEA.HI UR51, UR30, UR54, URZ, 0x1b ;  /* 0x000000361e337291 */ /* 0x000fe2000f8fd8ff */
[----:B------:R-:W1:Y:S01]  /*17d0*/  LDCU UR46, c[0x0][0x374] ;  /* 0x00006e80ff2e77ac */ /* 0x000e620008000800 */
[----:B--2---:R-:W-:-:S02]  /*17e0*/  UIADD3 UR5, UPT, UPT, UR6, 0x3f, URZ ;  /* 0x0000003f06057890 */ /* 0x004fc4000fffe0ff */
[----:B------:R-:W-:Y:S02]  /*17f0*/  UIADD3 UR55, UPT, UPT, UR6, 0x7e, URZ ;  /* 0x0000007e06377890 */ /* 0x000fe4000fffe0ff */
[----:B------:R-:W-:Y:S01]  /*1800*/  USHF.R.S32.HI UR4, URZ, 0x1f, UR5 ;  /* 0x0000001fff047899 */ /* 0x000fe20008011405 */
[----:B------:R-:W-:-:S03]  /*1810*/  UMOV UR15, URZ ;  /* 0x000000ff000f7c82 */ /* 0x000fc60008000000 */
[----:B------:R-:W-:Y:S02]  /*1820*/  ULEA.HI UR4, UR4, UR5, URZ, 0x6 ;  /* 0x0000000504047291 */ /* 0x000fe4000f8f30ff */
[----:B------:R-:W-:Y:S02]  /*1830*/  UIADD3 UR5, UPT, UPT, UR6, -0x1, URZ ;  /* 0xffffffff06057890 */ /* 0x000fe4000fffe0ff */
[----:B------:R-:W-:Y:S02]  /*1840*/  USHF.R.S32.HI UR49, URZ, 0x6, UR4 ;  /* 0x00000006ff317899 */ /* 0x000fe40008011404 */
[----:B------:R-:W-:Y:S02]  /*1850*/  UISETP.GE.U32.AND UP1, UPT, UR5, -0x7f, UPT ;  /* 0xffffff810500788c */ /* 0x000fe4000bf26070 */
[----:B------:R-:W-:-:S04]  /*1860*/  UISETP.LT.U32.AND UP0, UPT, UR49, 0x2, UPT ;  /* 0x000000023100788c */ /* 0x000fc8000bf01070 */
[----:B------:R-:W-:Y:S02]  /*1870*/  USEL UR48, UR49, 0x2, UP0 ;  /* 0x0000000231307887 */ /* 0x000fe40008000000 */
[----:B------:R-:W-:Y:S02]  /*1880*/  UISETP.NE.AND UP0, UPT, UR18, URZ, UPT ;  /* 0x000000ff1200728c */ /* 0x000fe4000bf05270 */
[----:B------:R-:W-:Y:S02]  /*1890*/  UIADD3 UR4, UPT, UPT, UR48, -0x1, URZ ;  /* 0xffffffff30047890 */ /* 0x000fe4000fffe0ff */
[----:B------:R-:W-:Y:S02]  /*18a0*/  @UP1 UIADD3 UR4, UPT, UPT, UR48, URZ, URZ ;  /* 0x000000ff30041290 */ /* 0x000fe4000fffe0ff */
[----:B------:R-:W-:Y:S02]  /*18b0*/  USEL UR31, UR53, 0x2, UP0 ;  /* 0x00000002351f7887 */ /* 0x000fe40008000000 */
[----:B------:R-:W-:-:S02]  /*18c0*/  UIADD3 UR53, UPT, UPT, UR49, -UR48, URZ ;  /* 0x8000003031357290 */ /* 0x000fc4000fffe0ff */
[----:B------:R-:W-:Y:S02]  /*18d0*/  UIADD3 UR42, UPT, UPT, UR4, 0x1, URZ ;  /* 0x00000001042a7890 */ /* 0x000fe4000fffe0ff */
[----:B-1-34-:R-:W-:-:S12]  /*18e0*/  UIADD3 UR50, UPT, UPT, -UR4, URZ, URZ ;  /* 0x000000ff04327290 */ /* 0x01afd8000fffe1ff */
.L_x_44:
[----:B------:R-:W-:Y:S01]  /*18f0*/  UISETP.NE.AND UP0, UPT, UR52, URZ, UPT ;  /* 0x000000ff3400728c */ /* 0x000fe2000bf05270 */
[----:B------:R-:W1:Y:S08]  /*1900*/  S2UR UR52, SR_CgaCtaId ;  /* 0x00000000003479c3 */ /* 0x000e700000008800 */
[----:B------:R-:W-:Y:S05]  /*1910*/  BRA.U UP0, `(.L_x_23) ;  /* 0x0000000100347547 */ /* 0x000fea000b800000 */
[----:B------:R-:W2:Y:S01]  /*1920*/  S2R R0, SR_CgaCtaId ;  /* 0x0000000000007919 */ /* 0x000ea20000008800 */
[----:B------:R-:W-:-:S04]  /*1930*/  MOV R2, 0x400 ;  /* 0x0000040000027802 */ /* 0x000fc80000000f00 */
[----:B--2---:R-:W-:Y:S02]  /*1940*/  LEA R0, R0, R2, 0x18 ;  /* 0x0000000200007211 */ /* 0x004fe400078ec0ff */
[----:B------:R-:W-:-:S03]  /*1950*/  SHF.L.U32 R2, R8, 0x1f, RZ ;  /* 0x0000001f08027819 */ /* 0x000fc600000006ff */
[----:B------:R-:W-:-:S04]  /*1960*/  IMAD R0, R9, 0x8, R0 ;  /* 0x0000000809007824 */ /* 0x000fc800078e0200 */
[----:B------:R-:W2:Y:S02]  /*1970*/  SYNCS.PHASECHK.TRANS64.TRYWAIT P0, [R0+URZ+0xc0], R2 ;  /* 0x0000c002000075a7 */ /* 0x000ea400080011ff */
[----:B--2---:R-:W-:Y:S05]  /*1980*/  @!P0 BRA `(.L_x_24) ;  /* 0x000000a800988947 */ /* 0x004fea0003800000 */
.L_x_183:
[----:B------:R-:W-:Y:S01]  /*1990*/  VIADD R9, R9, 0x1 ;  /* 0x0000000109097836 */ /* 0x000fe20000000000 */
[----:B------:R2:W-:Y:S04]  /*19a0*/  SYNCS.ARRIVE.TRANS64.A1T0 RZ, [R0+URZ+0xb0], RZ ;  /* 0x0000b0ff00ff79a7 */ /* 0x0005e800081000ff */
[----:B------:R-:W-:-:S04]  /*19b0*/  ISETP.NE.AND P0, PT, R9, 0x2, PT ;  /* 0x000000020900780c */ /* 0x000fc80003f05270 */
[----:B------:R-:W-:Y:S02]  /*19c0*/  SEL R9, R9, RZ, P0 ;  /* 0x000000ff09097207 */ /* 0x000fe40000000000 */
[----:B--2---:R-:W-:-:S04]  /*19d0*/  SEL R0, RZ, 0x1, P0 ;  /* 0x00000001ff007807 */ /* 0x004fc80000000000 */
[----:B------:R-:W-:-:S07]  /*19e0*/  LOP3.LUT R8, R8, R0, RZ, 0x3c, !PT ;  /* 0x0000000008087212 */ /* 0x000fce00078e3cff */
.L_x_23:
[----:B------:R-:W-:Y:S01]  /*19f0*/  UMOV UR14, 0x400 ;  /* 0x00000400000e7882 */ /* 0x000fe20000000000 */
[----:B------:R-:W-:Y:S01]  /*1a00*/  UISETP.GE.U32.AND UP0, UPT, UR55, 0x7f, UPT ;  /* 0x0000007f3700788c */ /* 0x000fe2000bf06070 */
[----:B------:R-:W-:Y:S01]  /*1a10*/  SHF.L.U32 R0, R12, 0x1f, RZ ;  /* 0x0000001f0c007819 */ /* 0x000fe200000006ff */
[----:B-1----:R-:W-:Y:S02]  /*1a20*/  ULEA UR14, UR52, UR14, 0x18 ;  /* 0x0000000e340e7291 */ /* 0x002fe4000f8ec0ff */
[----:B------:R-:W-:Y:S02]  /*1a30*/  ULEA UR19, UR28, UR51, 0x8 ;  /* 0x000000331c137291 */ /* 0x000fe4000f8e40ff */
[----:B------:R-:W-:Y:S01]  /*1a40*/  ULEA UR4, UR15, UR14, 0x3 ;  /* 0x0000000e0f047291 */ /* 0x000fe2000f8e18ff */
[----:B------:R-:W-:-:S08]  /*1a50*/  UMOV UR13, URZ ;  /* 0x000000ff000d7c82 */ /* 0x000fd00008000000 */
[----:B------:R1:W2:Y:S01]  /*1a60*/  SYNCS.PHASECHK.TRANS64.TRYWAIT P0, [UR4+0x10], R0 ;  /* 0x00001000ff0075a7 */ /* 0x0002a20008001104 */
[----:B------:R-:W-:-:S04]  /*1a70*/  ULEA.HI UR4, UR24, UR24, URZ, 0x1 ;  /* 0x0000001818047291 */ /* 0x000fc8000f8f08ff */
[----:B------:R-:W-:-:S04]  /*1a80*/  USHF.L.U32 UR4, UR4, 0x7, URZ ;  /* 0x0000000704047899 */ /* 0x000fc800080006ff */
[----:B------:R-:W-:Y:S01]  /*1a90*/  ULOP3.LUT UR35, UR54, 0xffffff00, UR4, 0xf8, !UPT ;  /* 0xffffff0036237892 */ /* 0x000fe2000f8ef804 */
[----:B------:R-:W-:Y:S11]  /*1aa0*/  BRA.U !UP0, `(.L_x_25) ;  /* 0x0000000108f87547 */ /* 0x000ff6000b800000 */
[----:B------:R-:W-:Y:S01]  /*1ab0*/  UMOV UR21, UR50 ;  /* 0x0000003200157c82 */ /* 0x000fe20008000000 */
[----:B------:R-:W-:Y:S01]  /*1ac0*/  UMOV UR4, UR15 ;  /* 0x0000000f00047c82 */ /* 0x000fe20008000000 */
[----:B------:R-:W-:-:S05]  /*1ad0*/  UMOV UR26, 0x20 ;  /* 0x00000020001a7882 */ /* 0x000fca0000000000 */
.L_x_31:
[----:B------:R-:W-:Y:S01]  /*1ae0*/  ULEA UR33, UR4, UR14, 0x3 ;  /* 0x0000000e04217291 */ /* 0x000fe2000f8e18ff */
[----:B------:R-:W-:Y:S01]  /*1af0*/  @P3 MOV R2, 0x20000 ;  /* 0x0002000000023802 */ /* 0x000fe20000000f00 */
[----:B--2-4-:R-:W-:Y:S10]  /*1b00*/  @P0 BRA `(.L_x_26) ;  /* 0x00000000000c0947 */ /* 0x014ff40003800000 */
[----:B------:R-:W-:-:S04]  /*1b10*/  SHF.L.U32 R3, R12, 0x1f, RZ ;  /* 0x0000001f0c037819 */ /* 0x000fc800000006ff */
[----:B------:R-:W2:Y:S02]  /*1b20*/  SYNCS.PHASECHK.TRANS64.TRYWAIT P0, [UR33+0x10], R3 ;  /* 0x00001003ff0075a7 */ /* 0x000ea40008001121 */
[----:B--2---:R-:W-:Y:S05]  /*1b30*/  @!P0 BRA `(.L_x_27) ;  /* 0x000000a800408947 */ /* 0x004fea0003800000 */
.L_x_26:
[----:B------:R2:W-:Y:S01]  /*1b40*/  @P3 SYNCS.ARRIVE.TRANS64 RZ, [UR33], R2 ;  /* 0x00000002ffff39a7 */ /* 0x0005e20008000021 */
[----:B------:R-:W-:Y:S02]  /*1b50*/  ULOP3.LUT UR5, UR31, 0x2, URZ, 0xfc, !UPT ;  /* 0x000000021f057892 */ /* 0x000fe4000f8efcff */
[----:B------:R-:W-:Y:S02]  /*1b60*/  UIADD3 UR21, UPT, UPT, UR21, 0x1, URZ ;  /* 0x0000000115157890 */ /* 0x000fe4000fffe0ff */
[----:B------:R-:W-:Y:S02]  /*1b70*/  UISETP.NE.AND UP0, UPT, UR5, 0x2, UPT ;  /* 0x000000020500788c */ /* 0x000fe4000bf05270 */
[----:B------:R-:W-:-:S07]  /*1b80*/  UISETP.NE.AND UP2, UPT, UR21, 0x1, UPT ;  /* 0x000000011500788c */ /* 0x000fce000bf45270 */
[----:B------:R-:W-:Y:S05]  /*1b90*/  BRA.U UP0, `(.L_x_28) ;  /* 0x0000000100047547 */ /* 0x000fea000b800000 */
[----:B------:R-:W-:Y:S05]  /*1ba0*/  BPT.TRAP 0x1 ;  /* 0x000000040000795c */ /* 0x000fea0000300000 */
.L_x_28:
[----:B------:R-:W-:Y:S04]  /*1bb0*/  BSSY.RECONVERGENT B0, `(.L_x_29) ;  /* 0x0000003000007945 */ /* 0x000fe80003800200 */
[----:B------:R-:W-:Y:S05]  /*1bc0*/  @!P2 BRA `(.L_x_30) ;  /* 0x000000000004a947 */ /* 0x000fea0003800000 */
[----:B------:R-:W-:Y:S05]  /*1bd0*/  BPT.TRAP 0x1 ;  /* 0x000000040000795c */ /* 0x000fea0000300000 */
.L_x_30:
[----:B------:R-:W-:Y:S05]  /*1be0*/  BSYNC.RECONVERGENT B0 ;  /* 0x0000000000007941 */ /* 0x000fea0003800200 */
.L_x_29:
[----:B------:R-:W-:Y:S02]  /*1bf0*/  UIADD3 UR5, UPT, UPT, UR4, 0x1, URZ ;  /* 0x0000000104057890 */ /* 0x000fe4000fffe0ff */
[----:B------:R-:W-:Y:S02]  /*1c00*/  ULEA UR8, UR4, UR30, 0xd ;  /* 0x0000001e04087291 */ /* 0x000fe4000f8e68ff */
[----:B------:R-:W-:Y:S02]  /*1c10*/  UISETP.NE.AND UP0, UPT, UR5, 0x2, UPT ;  /* 0x000000020500788c */ /* 0x000fe4000bf05270 */
[----:B------:R-:W-:Y:S02]  /*1c20*/  ULEA UR24, UR4, UR14, 0xf ;  /* 0x0000000e04187291 */ /* 0x000fe4000f8e78ff */
[----:B------:R-:W-:Y:S02]  /*1c30*/  USEL UR6, URZ, 0x1, UP0 ;  /* 0x00000001ff067887 */ /* 0x000fe40008000000 */
[----:B------:R-:W-:-:S02]  /*1c40*/  USEL UR15, UR5, URZ, UP0 ;  /* 0x000000ff050f7287 */ /* 0x000fc40008000000 */
[----:B------:R-:W-:Y:S02]  /*1c50*/  UIADD3 UR4, UP0, UPT, UR40, 0x180, URZ ;  /* 0x0000018028047890 */ /* 0x000fe4000ff1e0ff */
[----:B------:R-:W-:Y:S01]  /*1c60*/  ULEA UR5, UR15, UR14, 0x3 ;  /* 0x0000000e0f057291 */ /* 0x000fe2000f8e18ff */
[----:B------:R-:W-:Y:S01]  /*1c70*/  LOP3.LUT R12, R12, UR6, RZ, 0x3c, !PT ;  /* 0x000000060c0c7c12 */ /* 0x000fe2000f8e3cff */
[----:B------:R-:W-:Y:S02]  /*1c80*/  UIADD3 UR6, UP1, UPT, UR40, 0x80, URZ ;  /* 0x0000008028067890 */ /* 0x000fe4000ff3e0ff */
[----:B------:R-:W-:Y:S01]  /*1c90*/  ULEA UR8, UR8, UR14, 0x2 ;  /* 0x0000000e08087291 */ /* 0x000fe2000f8e10ff */
[----:B-1----:R-:W-:Y:S01]  /*1ca0*/  SHF.L.U32 R0, R12, 0x1f, RZ ;  /* 0x0000001f0c007819 */ /* 0x002fe200000006ff */
[----:B------:R-:W-:Y:S02]  /*1cb0*/  UIADD3 UR34, UPT, UPT, UR26, -0x20, URZ ;  /* 0xffffffe01a227890 */ /* 0x000fe4000fffe0ff */
[----:B------:R-:W-:Y:S01]  /*1cc0*/  ULOP3.LUT UR33, UR33, 0xfefffff8, URZ, 0xc0, !UPT ;  /* 0xfefffff821217892 */ /* 0x000fe2000f8ec0ff */
[----:B------:R3:W4:Y:S01]  /*1cd0*/  SYNCS.PHASECHK.TRANS64.TRYWAIT P0, [UR5+0x10], R0 ;  /* 0x00001000ff0075a7 */ /* 0x0007220008001105 */
[----:B------:R-:W-:-:S02]  /*1ce0*/  UIADD3.X UR7, UPT, UPT, URZ, UR41, URZ, UP1, !UPT ;  /* 0x00000029ff077290 */ /* 0x000fc40008ffe4ff */
[----:B------:R-:W-:Y:S02]  /*1cf0*/  UIADD3 UR32, UPT, UPT, UR24, 0x10800, URZ ;  /* 0x0001080018207890 */ /* 0x000fe4000fffe0ff */
[----:B------:R-:W-:Y:S02]  /*1d00*/  UIADD3 UR24, UPT, UPT, UR24, 0x14800, URZ ;  /* 0x0001480018187890 */ /* 0x000fe4000fffe0ff */
[----:B------:R-:W-:Y:S02]  /*1d10*/  UIADD3.X UR5, UPT, UPT, URZ, UR41, URZ, UP0, !UPT ;  /* 0x00000029ff057290 */ /* 0x000fe400087fe4ff */
[----:B------:R-:W-:Y:S02]  /*1d20*/  UIADD3 UR16, UPT, UPT, UR8, 0x20800, URZ ;  /* 0x0002080008107890 */ /* 0x000fe4000fffe0ff */
[----:B------:R-:W-:Y:S02]  /*1d30*/  UPRMT UR13, URZ, 0x5410, UR29 ;  /* 0x00005410ff0d7896 */ /* 0x000fe4000800001d */
[----:B------:R-:W-:Y:S01]  /*1d40*/  UIADD3 UR8, UPT, UPT, UR8, 0x24800, URZ ;  /* 0x0002480008087890 */ /* 0x000fe2000fffe0ff */
[----:B------:R-:W-:Y:S01]  /*1d50*/  UMOV UR22, 0x0 ;  /* 0x0000000000167882 */ /* 0x000fe20000000000 */
[----:B------:R-:W-:Y:S01]  /*1d60*/  UMOV UR23, 0x10000000 ;  /* 0x1000000000177882 */ /* 0x000fe20000000000 */
[----:B------:R-:W-:Y:S01]  /*1d70*/  UMOV UR27, UR35 ;  /* 0x00000023001b7c82 */ /* 0x000fe20008000000 */
[----:B------:R-:W-:Y:S01]  /*1d80*/  UMOV UR28, UR36 ;  /* 0x00000024001c7c82 */ /* 0x000fe20008000000 */
[----:B------:R-:W-:Y:S01]  /*1d90*/  UMOV UR25, UR33 ;  /* 0x0000002100197c82 */ /* 0x000fe20008000000 */
[----:B------:R-:W-:Y:S01]  /*1da0*/  UMOV UR20, UR36 ;  /* 0x0000002400147c82 */ /* 0x000fe20008000000 */
[----:B------:R-:W-:Y:S01]  /*1db0*/  UMOV UR17, UR33 ;  /* 0x0000002100117c82 */ /* 0x000fe20008000000 */
[----:B------:R-:W-:Y:S01]  /*1dc0*/  UMOV UR18, UR34 ;  /* 0x0000002200127c82 */ /* 0x000fe20008000000 */
[----:B------:R-:W-:Y:S01]  /*1dd0*/  UTMALDG.3D.2CTA [UR32], [UR6], desc[UR22] ;  /* 0x00001620060075b4 */ /* 0x000fe20008211000 */
[----:B------:R-:W-:Y:S01]  /*1de0*/  UMOV UR10, UR26 ;  /* 0x0000001a000a7c82 */ /* 0x000fe20008000000 */
[----:B------:R-:W-:Y:S01]  /*1df0*/  UMOV UR11, UR19 ;  /* 0x00000013000b7c82 */ /* 0x000fe20008000000 */
[----:B------:R-:W-:Y:S01]  /*1e00*/  UMOV UR12, UR36 ;  /* 0x00000024000c7c82 */ /* 0x000fe20008000000 */
[----:B------:R-:W-:Y:S01]  /*1e10*/  UMOV UR9, UR33 ;  /* 0x0000002100097c82 */ /* 0x000fe20008000000 */
[----:B------:R1:W-:Y:S01]  /*1e20*/  UTMALDG.3D.2CTA [UR24], [UR6], desc[UR22] ;  /* 0x00001618060075b4 */ /* 0x0003e20008211000 */
[----:B------:R-:W-:Y:S01]  /*1e30*/  UTMALDG.3D.MULTICAST.2CTA [UR16], [UR4], UR13, desc[UR22] ;  /* 0x00001610040073b4 */ /* 0x000fe2000821180d */
[----:B------:R2:W-:Y:S01]  /*1e40*/  UTMALDG.3D.MULTICAST.2CTA [UR8], [UR4], UR13, desc[UR22] ;  /* 0x00001608040073b4 */ /* 0x0005e2000821180d */
[----:B-1----:R-:W-:Y:S01]  /*1e50*/  UIADD3 UR26, UPT, UPT, UR26, 0x40, URZ ;  /* 0x000000401a1a7890 */ /* 0x002fe2000fffe0ff */
[----:B--2---:R-:W-:Y:S01]  /*1e60*/  UMOV UR13, UR42 ;  /* 0x0000002a000d7c82 */ /* 0x004fe20008000000 */
[----:B------:R-:W-:Y:S01]  /*1e70*/  UMOV UR4, UR15 ;  /* 0x0000000f00047c82 */ /* 0x000fe20008000000 */
[----:B---3--:R-:W-:Y:S09]  /*1e80*/  BRA.U UP2, `(.L_x_31) ;  /* 0xfffffffd02147547 */ /* 0x008ff2000b83ffff */
.L_x_25:
[----:B------:R-:W-:Y:S01]  /*1e90*/  ULEA UR4, UR15, UR14, 0x3 ;  /* 0x0000000e0f047291 */ /* 0x000fe2000f8e18ff */
[----:B-1----:R-:W-:Y:S01]  /*1ea0*/  SHF.L.U32 R0, R12, 0x1f, RZ ;  /* 0x0000001f0c007819 */ /* 0x002fe200000006ff */
[----:B------:R-:W-:Y:S01]  /*1eb0*/  @!P1 SYNCS.ARRIVE.TRANS64.A1T0 RZ, [UR14+0x68], RZ ;  /* 0x000068ffffff99a7 */ /* 0x000fe2000810000e */
[----:B------:R-:W-:-:S06]  /*1ec0*/  UISETP.GT.AND UP0, UPT, UR49, UR48, UPT ;  /* 0x000000303100728c */ /* 0x000fcc000bf04270 */
[----:B------:R1:W3:Y:S03]  /*1ed0*/  SYNCS.PHASECHK.TRANS64.TRYWAIT P1, [UR4+0x10], R0 ;  /* 0x00001000ff0075a7 */ /* 0x0002e60008021104 */
[----:B------:R-:W-:Y:S05]  /*1ee0*/  BRA.U !UP0, `(.L_x_32) ;  /* 0x0000000508047547 */ /* 0x000fea000b800000 */
[----:B------:R-:W-:Y:S01]  /*1ef0*/  UIADD3 UR37, UPT, UPT, UR53, UR13, URZ ;  /* 0x0000000d35257290 */ /* 0x000fe2000fffe0ff */
[----:B------:R-:W-:-:S11]  /*1f00*/  UMOV UR6, UR15 ;  /* 0x0000000f00067c82 */ /* 0x000fd60008000000 */
.L_x_40:
[----:B------:R-:W-:Y:S01]  /*1f10*/  ULEA UR7, UR6, UR14, 0x3 ;  /* 0x0000000e06077291 */ /* 0x000fe2000f8e18ff */
[----:B---3--:R-:W-:Y:S01]  /*1f20*/  @P3 MOV R2, 0x20000 ;  /* 0x0002000000023802 */ /* 0x008fe20000000f00 */
[----:B--23--:R-:W-:Y:S10]  /*1f30*/  @P1 BRA `(.L_x_33) ;  /* 0x00000000000c1947 */ /* 0x00cff40003800000 */
[----:B------:R-:W-:-:S04]  /*1f40*/  SHF.L.U32 R3, R12, 0x1f, RZ ;  /* 0x0000001f0c037819 */ /* 0x000fc800000006ff */
[----:B--2-4-:R-:W2:Y:S02]  /*1f50*/  SYNCS.PHASECHK.TRANS64.TRYWAIT P0, [UR7+0x10], R3 ;  /* 0x00001003ff0075a7 */ /* 0x014ea40008001107 */
[----:B--2---:R-:W-:Y:S05]  /*1f60*/  @!P0 BRA `(.L_x_34) ;  /* 0x000000a4004c8947 */ /* 0x004fea0003800000 */
.L_x_33:
[----:B------:R3:W-:Y:S01]  /*1f70*/  @P3 SYNCS.ARRIVE.TRANS64 RZ, [UR7], R2 ;  /* 0x00000002ffff39a7 */ /* 0x0007e20008000007 */
[----:B------:R-:W-:-:S04]  /*1f80*/  ULOP3.LUT UR4, UR31, 0x2, URZ, 0xfc, !UPT ;  /* 0x000000021f047892 */ /* 0x000fc8000f8efcff */
[----:B------:R-:W-:-:S09]  /*1f90*/  UISETP.NE.AND UP0, UPT, UR4, 0x2, UPT ;  /* 0x000000020400788c */ /* 0x000fd2000bf05270 */
[----:B------:R-:W-:Y:S05]  /*1fa0*/  BRA.U UP0, `(.L_x_35) ;  /* 0x0000000100047547 */ /* 0x000fea000b800000 */
[----:B------:R-:W-:Y:S05]  /*1fb0*/  BPT.TRAP 0x1 ;  /* 0x000000040000795c */ /* 0x000fea0000300000 */
.L_x_35:
[----:B------:R-:W-:Y:S04]  /*1fc0*/  BSSY.RECONVERGENT B0, `(.L_x_36) ;  /* 0x0000003000007945 */ /* 0x000fe80003800200 */
[----:B------:R-:W-:Y:S05]  /*1fd0*/  @!P2 BRA `(.L_x_37) ;  /* 0x000000000004a947 */ /* 0x000fea0003800000 */
[----:B------:R-:W-:Y:S05]  /*1fe0*/  BPT.TRAP 0x1 ;  /* 0x000000040000795c */ /* 0x000fea0000300000 */
.L_x_37:
[----:B------:R-:W-:Y:S05]  /*1ff0*/  BSYNC.RECONVERGENT B0 ;  /* 0x0000000000007941 */ /* 0x000fea0003800200 */
.L_x_36:
[----:B------:R-:W-:Y:S01]  /*2000*/  UIADD3 UR4, UPT, UPT, UR6, 0x1, URZ ;  /* 0x0000000106047890 */ /* 0x000fe2000fffe0ff */
[----:B------:R-:W-:Y:S01]  /*2010*/  BSSY.RECONVERGENT B0, `(.L_x_38) ;  /* 0x000002a000007945 */ /* 0x000fe20003800200 */
[----:B--2-4-:R-:W-:Y:S02]  /*2020*/  ELECT P0, URZ, PT ;  /* 0x0000000000ff782f */ /* 0x014fe40003800000 */
[----:B------:R-:W-:-:S04]  /*2030*/  UISETP.NE.AND UP0, UPT, UR4, 0x2, UPT ;  /* 0x000000020400788c */ /* 0x000fc8000bf05270 */
[----:B------:R-:W-:Y:S02]  /*2040*/  USEL UR5, URZ, 0x1, UP0 ;  /* 0x00000001ff057887 */ /* 0x000fe40008000000 */
[----:B------:R-:W-:-:S04]  /*2050*/  USEL UR15, UR4, URZ, UP0 ;  /* 0x000000ff040f7287 */ /* 0x000fc80008000000 */
[----:B------:R-:W-:Y:S01]  /*2060*/  ULEA UR4, UR15, UR14, 0x3 ;  /* 0x0000000e0f047291 */ /* 0x000fe2000f8e18ff */
[----:B------:R-:W-:-:S04]  /*2070*/  LOP3.LUT R12, R12, UR5, RZ, 0x3c, !PT ;  /* 0x000000050c0c7c12 */ /* 0x000fc8000f8e3cff */
[----:B-1----:R-:W-:-:S04]  /*2080*/  SHF.L.U32 R0, R12, 0x1f, RZ ;  /* 0x0000001f0c007819 */ /* 0x002fc800000006ff */
[----:B------:R1:W2:Y:S01]  /*2090*/  SYNCS.PHASECHK.TRANS64.TRYWAIT P1, [UR4+0x10], R0 ;  /* 0x00001000ff0075a7 */ /* 0x0002a20008021104 */
[----:B------:R-:W-:Y:S05]  /*20a0*/  @!P0 BRA `(.L_x_39) ;  /* 0x0000000000808947 */ /* 0x000fea0003800000 */
[----:B------:R-:W-:Y:S02]  /*20b0*/  ULEA UR8, UR6, UR30, 0xd ;  /* 0x0000001e06087291 */ /* 0x000fe4000f8e68ff */
[----:B------:R-:W-:Y:S02]  /*20c0*/  ULEA UR24, UR6, UR14, 0xf ;  /* 0x0000000e06187291 */ /* 0x000fe4000f8e78ff */
[----:B------:R-:W-:Y:S02]  /*20d0*/  UIADD3 UR4, UP1, UPT, UR40, 0x80, URZ ;  /* 0x0000008028047890 */ /* 0x000fe4000ff3e0ff */
[----:B------:R-:W-:Y:S02]  /*20e0*/  USHF.L.U32 UR34, UR13, 0x6, URZ ;  /* 0x000000060d227899 */ /* 0x000fe400080006ff */
[----:B------:R-:W-:Y:S02]  /*20f0*/  UIADD3 UR22, UP0, UPT, UR40, 0x180, URZ ;  /* 0x0000018028167890 */ /* 0x000fe4000ff1e0ff */
[----:B------:R-:W-:-:S02]  /*2100*/  ULEA UR8, UR8, UR14, 0x2 ;  /* 0x0000000e08087291 */ /* 0x000fc4000f8e10ff */
[----:B------:R-:W-:Y:S02]  /*2110*/  ULOP3.LUT UR33, UR7, 0xfefffff8, URZ, 0xc0, !UPT ;  /* 0xfefffff807217892 */ /* 0x000fe4000f8ec0ff */
[----:B------:R-:W-:Y:S02]  /*2120*/  UIADD3.X UR5, UPT, UPT, URZ, UR41, URZ, UP1, !UPT ;  /* 0x00000029ff057290 */ /* 0x000fe40008ffe4ff */
[----:B------:R-:W-:Y:S02]  /*2130*/  UIADD3 UR32, UPT, UPT, UR24, 0x10800, URZ ;  /* 0x0001080018207890 */ /* 0x000fe4000fffe0ff */
[----:B------:R-:W-:Y:S02]  /*2140*/  UIADD3 UR26, UPT, UPT, UR34, 0x20, URZ ;  /* 0x00000020221a7890 */ /* 0x000fe4000fffe0ff */
[----:B------:R-:W-:Y:S02]  /*2150*/  UIADD3 UR24, UPT, UPT, UR24, 0x14800, URZ ;  /* 0x0001480018187890 */ /* 0x000fe4000fffe0ff */
[----:B------:R-:W-:-:S02]  /*2160*/  UIADD3.X UR23, UPT, UPT, URZ, UR41, URZ, UP0, !UPT ;  /* 0x00000029ff177290 */ /* 0x000fc400087fe4ff */
        /* <DEDUP_REMOVED lines=11> */
[----:B------:R4:W-:Y:S01]  /*2220*/  UTMALDG.3D.2CTA [UR32], [UR4], desc[UR38] ;  /* 0x00002620040075b4 */ /* 0x0009e20008211000 */
[----:B------:R-:W-:Y:S01]  /*2230*/  UMOV UR11, UR19 ;  /* 0x00000013000b7c82 */ /* 0x000fe20008000000 */
[----:B------:R-:W-:Y:S01]  /*2240*/  UMOV UR12, UR36 ;  /* 0x00000024000c7c82 */ /* 0x000fe20008000000 */
[----:B------:R-:W-:Y:S01]  /*2250*/  UMOV UR9, UR33 ;  /* 0x0000002100097c82 */ /* 0x000fe20008000000 */
[----:B------:R-:W-:Y:S01]  /*2260*/  UMOV UR10, UR26 ;  /* 0x0000001a000a7c82 */ /* 0x000fe20008000000 */
[----:B------:R4:W-:Y:S01]  /*2270*/  UTMALDG.3D.2CTA [UR24], [UR4], desc[UR38] ;  /* 0x00002618040075b4 */ /* 0x0009e20008211000 */
[----:B------:R4:W-:Y:S01]  /*2280*/  UTMALDG.3D.MULTICAST.2CTA [UR16], [UR22], UR21, desc[UR38] ;  /* 0x00002610160073b4 */ /* 0x0009e20008211815 */
[----:B------:R4:W-:Y:S02]  /*2290*/  UTMALDG.3D.MULTICAST.2CTA [UR8], [UR22], UR21, desc[UR38] ;  /* 0x00002608160073b4 */ /* 0x0009e40008211815 */
[----:B----4-:R-:W-:Y:S01]  /*22a0*/  NOP ;  /* 0x0000000000007918 */ /* 0x010fe20000000000 */
.L_x_39:
[----:B------:R-:W-:Y:S05]  /*22b0*/  BSYNC.RECONVERGENT B0 ;  /* 0x0000000000007941 */ /* 0x000fea0003800200 */
.L_x_38:
[----:B------:R-:W-:Y:S01]  /*22c0*/  UIADD3 UR13, UPT, UPT, UR13, 0x1, URZ ;  /* 0x000000010d0d7890 */ /* 0x000fe2000fffe0ff */
[----:B------:R-:W-:-:S03]  /*22d0*/  UMOV UR6, UR15 ;  /* 0x0000000f00067c82 */ /* 0x000fc60008000000 */
[----:B------:R-:W-:-:S09]  /*22e0*/  UISETP.NE.AND UP0, UPT, UR13, UR37, UPT ;  /* 0x000000250d00728c */ /* 0x000fd2000bf05270 */
[----:B------:R-:W-:Y:S05]  /*22f0*/  BRA.U UP0, `(.L_x_40) ;  /* 0xfffffffd00047547 */ /* 0x000fea000b83ffff */
.L_x_32:
[C---:B------:R-:W-:Y:S01]  /*2300*/  LEA R3, R11.reuse, UR14, 0x3 ;  /* 0x0000000e0b037c11 */ /* 0x040fe2000f8e18ff */
[----:B------:R-:W-:Y:S01]  /*2310*/  NOP ;  /* 0x0000000000007918 */ /* 0x000fe20000000000 */
[----:B-1----:R-:W-:Y:S02]  /*2320*/  SHF.L.U32 R0, R10, 0x1f, RZ ;  /* 0x0000001f0a007819 */ /* 0x002fe400000006ff */
[----:B------:R-:W-:Y:S02]  /*2330*/  LEA R4, R11, UR14, 0x4 ;  /* 0x0000000e0b047c11 */ /* 0x000fe4000f8e20ff */
[----:B--2-4-:R-:W1:Y:S02]  /*2340*/  SYNCS.PHASECHK.TRANS64.TRYWAIT P0, [R3+URZ+0x70], R0 ;  /* 0x00007000030075a7 */ /* 0x014e6400080011ff */
[----:B-1----:R-:W-:Y:S05]  /*2350*/  @!P0 BRA `(.L_x_41) ;  /* 0x000000a000688947 */ /* 0x002fea0003800000 */
.L_x_186:
[----:B------:R-:W2:Y:S01]  /*2360*/  LDS.128 R4, [R4+0xe0] ;  /* 0x0000e00004047984 */ /* 0x000ea20000000c00 */
[----:B------:R-:W-:Y:S01]  /*2370*/  UISETP.GE.AND UP0, UPT, UR45, 0x1, UPT ;  /* 0x000000012d00788c */ /* 0x000fe2000bf06270 */
[----:B------:R-:W-:Y:S01]  /*2380*/  @!PT LDS RZ, [RZ] ;  /* 0x00000000fffff984 */ /* 0x000fe20000000800 */
[----:B------:R-:W-:Y:S01]  /*2390*/  @!PT LDS RZ, [RZ] ;  /* 0x00000000fffff984 */ /* 0x000fe20000000800 */
[----:B------:R-:W-:Y:S01]  /*23a0*/  @!PT LDS RZ, [RZ] ;  /* 0x00000000fffff984 */ /* 0x000fe20000000800 */
[----:B------:R-:W-:Y:S01]  /*23b0*/  @!PT LDS RZ, [RZ] ;  /* 0x00000000fffff984 */ /* 0x000fe20000000800 */
[----:B------:R4:W-:Y:S06]  /*23c0*/  MEMBAR.ALL.CTA ;  /* 0x0000000000007992 */ /* 0x0009ec0000008000 */
[----:B----4-:R-:W4:Y:S01]  /*23d0*/  FENCE.VIEW.ASYNC.S ;  /* 0x00000000000073c6 */ /* 0x010f220000000000 */
[----:B--2---:R-:W-:-:S13]  /*23e0*/  LOP3.LUT P0, RZ, R6, 0x1, RZ, 0xc0, !PT ;  /* 0x0000000106ff7812 */ /* 0x004fda000780c0ff */
[----:B----4-:R-:W-:Y:S01]  /*23f0*/  VOTEU.ANY UP1, P0 ;  /* 0x0000000000ff7886 */ /* 0x010fe20000020100 */
[----:B------:R-:W-:-:S13]  /*2400*/  PLOP3.LUT P0, PT, PT, PT, UP1, 0x80, 0x8 ;  /* 0x000000000008781c */ /* 0x000fda0003f0f018 */
[----:B-1----:R-:W-:Y:S02]  /*2410*/  @P0 LOP3.LUT R0, R5, 0xffff, RZ, 0xc0, !PT ;  /* 0x0000ffff05000812 */ /* 0x002fe400078ec0ff */
[----:B---3--:R-:W-:Y:S02]  /*2420*/  @P0 MOV R2, R4 ;  /* 0x0000000400020202 */ /* 0x008fe40000000f00 */
[----:B------:R-:W-:Y:S01]  /*2430*/  @P0 R2UR UR5, R0 ;  /* 0x00000000000502ca */ /* 0x000fe200000e0000 */
[----:B------:R-:W-:Y:S01]  /*2440*/  VIADD R0, R3, 0x80 ;  /* 0x0000008003007836 */ /* 0x000fe20000000000 */
[----:B------:R-:W-:Y:S02]  /*2450*/  @P0 SHF.R.U32.HI R4, RZ, 0x10, R5 ;  /* 0x00000010ff040819 */ /* 0x000fe40000011605 */
[----:B------:R-:W-:Y:S02]  /*2460*/  @P0 R2UR UR6, R2 ;  /* 0x00000000020602ca */ /* 0x000fe400000e0000 */
[----:B------:R-:W-:-:S02]  /*2470*/  PRMT R0, RZ, 0x654, R0 ;  /* 0x00000654ff007816 */ /* 0x000fc40000000000 */
[----:B------:R-:W-:Y:S02]  /*2480*/  @P0 R2UR UR4, R4 ;  /* 0x00000000040402ca */ /* 0x000fe400000e0000 */
[----:B------:R1:W-:Y:S03]  /*2490*/  SYNCS.ARRIVE.TRANS64.RED.A1T0 RZ, [R0+URZ], RZ ;  /* 0x000000ff00ff79a7 */ /* 0x0003e600081004ff */
[----:B------:R-:W-:-:S04]  /*24a0*/  @UP1 UMOV UR43, UR5 ;  /* 0x00000005002b1c82 */ /* 0x000fc80008000000 */
[----:B------:R-:W-:-:S04]  /*24b0*/  @UP1 UMOV UR44, UR6 ;  /* 0x00000006002c1c82 */ /* 0x000fc80008000000 */
[----:B------:R-:W-:Y:S01]  /*24c0*/  @UP1 UMOV UR36, UR4 ;  /* 0x0000000400241c82 */ /* 0x000fe20008000000 */
[----:B------:R-:W-:Y:S05]  /*24d0*/  BRA.U !UP0, `(.L_x_42) ;  /* 0x0000000108d47547 */ /* 0x000fea000b800000 */
[----:B------:R-:W2:Y:S01]  /*24e0*/  LDCU.128 UR16, c[0x0][0xb10] ;  /* 0x00016200ff1077ac */ /* 0x000ea20008000c00 */
[----:B------:R-:W3:Y:S01]  /*24f0*/  LDCU UR23, c[0x0][0xb20] ;  /* 0x00016400ff1777ac */ /* 0x000ee20008000800 */
[----:B------:R-:W4:Y:S01]  /*2500*/  LDCU UR22, c[0x0][0xb0c] ;  /* 0x00016180ff1677ac */ /* 0x000f220008000800 */
[----:B------:R-:W1:Y:S01]  /*2510*/  LDCU.64 UR8, c[0x0][0xb28] ;  /* 0x00016500ff0877ac */ /* 0x000e620008000a00 */
[----:B------:R-:W-:Y:S02]  /*2520*/  UISETP.NE.AND UP3, UPT, UR45, 0x1, UPT ;  /* 0x000000012d00788c */ /* 0x000fe4000bf65270 */
[----:B--2---:R-:W-:Y:S02]  /*2530*/  UIMAD.WIDE.U32 UR6, UR46, UR19, URZ ;  /* 0x000000132e0672a5 */ /* 0x004fe4000f8e00ff */
[----:B------:R-:W-:Y:S02]  /*2540*/  UIMAD.WIDE.U32 UR4, UR47, UR16, URZ ;  /* 0x000000102f0472a5 */ /* 0x000fe4000f8e00ff */
[----:B------:R-:W-:-:S02]  /*2550*/  UISETP.NE.AND UP0, UPT, UR18, 0x1, UPT ;  /* 0x000000011200788c */ /* 0x000fc4000bf05270 */
[----:B------:R-:W-:Y:S01]  /*2560*/  UIMAD.WIDE.U32 UR20, UR43, UR19, URZ ;  /* 0x000000132b1472a5 */ /* 0x000fe2000f8e00ff */
[----:B------:R-:W-:Y:S02]  /*2570*/  UMOV UR6, UR7 ;  /* 0x0000000700067c82 */ /* 0x000fe40008000000 */
[----:B------:R-:W-:Y:S01]  /*2580*/  UMOV UR4, UR5 ;  /* 0x0000000500047c82 */ /* 0x000fe20008000000 */
[----:B---3--:R-:W-:Y:S02]  /*2590*/  USHF.R.U32.HI UR6, URZ, UR23, UR6 ;  /* 0x00000017ff067299 */ /* 0x008fe40008011606 */
[----:B----4-:R-:W-:Y:S02]  /*25a0*/  UISETP.NE.AND UP2, UPT, UR22, 0x1, UPT ;  /* 0x000000011600788c */ /* 0x010fe4000bf45270 */
[----:B------:R-:W-:Y:S02]  /*25b0*/  USHF.R.U32.HI UR4, URZ, UR17, UR4 ;  /* 0x00000011ff047299 */ /* 0x000fe40008011604 */
[----:B------:R-:W-:-:S02]  /*25c0*/  USEL UR5, UR46, UR6, !UP0 ;  /* 0x000000062e057287 */ /* 0x000fc4000c000000 */
[----:B------:R-:W-:Y:S02]  /*25d0*/  USEL UR6, UR47, UR4, !UP2 ;  /* 0x000000042f067287 */ /* 0x000fe4000d000000 */
[----:B-1----:R-:W-:Y:S01]  /*25e0*/  UIMAD.WIDE.U32 UR10, UR5, UR8, URZ ;  /* 0x00000008050a72a5 */ /* 0x002fe2000f8e00ff */
[----:B------:R-:W-:Y:S01]  /*25f0*/  UMOV UR4, UR21 ;  /* 0x0000001500047c82 */ /* 0x000fe20008000000 */
[----:B------:R-:W-:Y:S02]  /*2600*/  UIMAD.WIDE.U32 UR12, UR44, UR16, URZ ;  /* 0x000000102c0c72a5 */ /* 0x000fe4000f8e00ff */
[----:B------:R-:W-:-:S03]  /*2610*/  UIMAD.WIDE.U32 UR20, UR6, UR8, URZ ;  /* 0x00000008061472a5 */ /* 0x000fc6000f8e00ff */
[----:B------:R-:W-:Y:S01]  /*2620*/  UMOV UR10, UR11 ;  /* 0x0000000b000a7c82 */ /* 0x000fe20008000000 */
[----:B------:R-:W-:Y:S02]  /*2630*/  USHF.R.U32.HI UR4, URZ, UR23, UR4 ;  /* 0x00000017ff047299 */ /* 0x000fe40008011604 */
[----:B------:R-:W-:Y:S01]  /*2640*/  @UP3 USHF.R.U32.HI UR5, URZ, UR9, UR10 ;  /* 0x00000009ff053299 */ /* 0x000fe2000801160a */
[----:B------:R-:W-:Y:S01]  /*2650*/  UMOV UR12, UR13 ;  /* 0x0000000d000c7c82 */ /* 0x000fe20008000000 */
[----:B------:R-:W-:Y:S01]  /*2660*/  UMOV UR20, UR21 ;  /* 0x0000001500147c82 */ /* 0x000fe20008000000 */
[----:B------:R-:W-:Y:S02]  /*2670*/  USHF.R.U32.HI UR17, URZ, UR17, UR12 ;  /* 0x00000011ff117299 */ /* 0x000fe4000801160c */
[----:B------:R-:W-:Y:S02]  /*2680*/  USEL UR4, UR43, UR4, !UP0 ;  /* 0x000000042b047287 */ /* 0x000fe4000c000000 */
[----:B------:R-:W-:-:S02]  /*2690*/  @UP3 USHF.R.U32.HI UR6, URZ, UR9, UR20 ;  /* 0x00000009ff063299 */ /* 0x000fc40008011614 */
[----:B------:R-:W-:Y:S02]  /*26a0*/  UIMAD UR7, UR45, UR5, URZ ;  /* 0x000000052d0772a4 */ /* 0x000fe4000f8e02ff */
[----:B------:R-:W-:Y:S02]  /*26b0*/  USEL UR5, UR44, UR17, !UP2 ;  /* 0x000000112c057287 */ /* 0x000fe4000d000000 */
[----:B------:R-:W-:Y:S02]  /*26c0*/  UIMAD UR10, UR45, UR6, URZ ;  /* 0x000000062d0a72a4 */ /* 0x000fe4000f8e02ff */
[----:B------:R-:W-:Y:S02]  /*26d0*/  UISETP.GE.AND UP0, UPT, UR4, UR7, UPT ;  /* 0x000000070400728c */ /* 0x000fe4000bf06270 */
[----:B------:R-:W-:Y:S02]  /*26e0*/  UIMAD.WIDE.U32 UR12, UR4, UR8, URZ ;  /* 0x00000008040c72a5 */ /* 0x000fe4000f8e00ff */
[----:B------:R-:W-:-:S02]  /*26f0*/  UISETP.GE.OR UP0, UPT, UR5, UR10, UP0 ;  /* 0x0000000a0500728c */ /* 0x000fc40008706670 */
        /* <DEDUP_REMOVED lines=19> */
.L_x_42:
[----:B------:R-:W2:Y:S02]  /*2830*/  LDCU UR4, c[0x0][0xb30] ;  /* 0x00016600ff0477ac */ /* 0x000ea40008000800 */
[----:B--2---:R-:W-:-:S09]  /*2840*/  UISETP.NE.AND UP0, UPT, UR4, 0x1, UPT ;  /* 0x000000010400788c */ /* 0x004fd2000bf05270 */
[----:B------:R-:W-:Y:S05]  /*2850*/  BRA.U UP0, `(.L_x_43) ;  /* 0x0000000100447547 */ /* 0x000fea000b800000 */
[----:B------:R-:W2:Y:S01]  /*2860*/  LDCU.128 UR8, c[0x0][0xb10] ;  /* 0x00016200ff0877ac */ /* 0x000ea20008000c00 */
[----:B------:R-:W3:Y:S01]  /*2870*/  LDCU UR12, c[0x0][0xb0c] ;  /* 0x00016180ff0c77ac */ /* 0x000ee20008000800 */
[----:B------:R-:W4:Y:S01]  /*2880*/  LDCU UR13, c[0x0][0xb20] ;  /* 0x00016400ff0d77ac */ /* 0x000f220008000800 */
[----:B--2---:R-:W-:Y:S02]  /*2890*/  UIMAD.WIDE.U32 UR6, UR44, UR8, URZ ;  /* 0x000000082c0672a5 */ /* 0x004fe4000f8e00ff */
[----:B------:R-:W-:Y:S02]  /*28a0*/  UIMAD.WIDE.U32 UR4, UR43, UR11, URZ ;  /* 0x0000000b2b0472a5 */ /* 0x000fe4000f8e00ff */
[----:B---3--:R-:W-:Y:S02]  /*28b0*/  UISETP.NE.AND UP2, UPT, UR12, 0x1, UPT ;  /* 0x000000010c00788c */ /* 0x008fe4000bf45270 */
[----:B------:R-:W-:Y:S01]  /*28c0*/  UISETP.NE.AND UP0, UPT, UR10, 0x1, UPT ;  /* 0x000000010a00788c */ /* 0x000fe2000bf05270 */
[----:B------:R-:W-:-:S02]  /*28d0*/  UMOV UR6, UR7 ;  /* 0x0000000700067c82 */ /* 0x000fc40008000000 */
[----:B------:R-:W-:Y:S01]  /*28e0*/  UMOV UR4, UR5 ;  /* 0x0000000500047c82 */ /* 0x000fe20008000000 */
[----:B------:R-:W-:Y:S02]  /*28f0*/  USHF.R.U32.HI UR9, URZ, UR9, UR6 ;  /* 0x00000009ff097299 */ /* 0x000fe40008011606 */
[----:B----4-:R-:W-:Y:S02]  /*2900*/  USHF.R.U32.HI UR4, URZ, UR13, UR4 ;  /* 0x0000000dff047299 */ /* 0x010fe40008011604 */
[----:B------:R-:W-:Y:S02]  /*2910*/  USEL UR5, UR44, UR9, !UP2 ;  /* 0x000000092c057287 */ /* 0x000fe4000d000000 */
[----:B------:R-:W-:-:S04]  /*2920*/  USEL UR4, UR43, UR4, !UP0 ;  /* 0x000000042b047287 */ /* 0x000fc8000c000000 */
[----:B------:R-:W-:Y:S02]  /*2930*/  UIADD3 UR6, UPT, UPT, UR5, -UR4, URZ ;  /* 0x8000000405067290 */ /* 0x000fe4000fffe0ff */
[----:B------:R-:W-:Y:S02]  /*2940*/  UIADD3 UR4, UPT, UPT, -UR5, UR4, URZ ;  /* 0x0000000405047290 */ /* 0x000fe4000fffe1ff */
[----:B------:R-:W-:Y:S02]  /*2950*/  UIMAD UR43, UR6, UR10, UR43 ;  /* 0x0000000a062b72a4 */ /* 0x000fe4000f8e022b */
[----:B------:R-:W-:-:S12]  /*2960*/  UIMAD UR44, UR4, UR12, UR44 ;  /* 0x0000000c042c72a4 */ /* 0x000fd8000f8e022c */
.L_x_43:
[----:B------:R-:W-:Y:S01]  /*2970*/  VIADD R11, R11, 0x1 ;  /* 0x000000010b0b7836 */ /* 0x000fe20000000000 */
[----:B------:R-:W-:Y:S02]  /*2980*/  R2UR UR5, R86 ;  /* 0x00000000560572ca */ /* 0x000fe400000e0000 */
[----:B------:R-:W-:Y:S02]  /*2990*/  R2UR UR4, R85 ;  /* 0x00000000550472ca */ /* 0x000fe400000e0000 */
[C---:B------:R-:W-:Y:S02]  /*29a0*/  ISETP.NE.AND P0, PT, R11.reuse, 0x2, PT ;  /* 0x000000020b00780c */ /* 0x040fe40003f05270 */
[----:B------:R-:W-:Y:S02]  /*29b0*/  PLOP3.LUT P1, PT, PT, PT, PT, 0x80, 0x8 ;  /* 0x000000000008781c */ /* 0x000fe40003f2f070 */
[----:B-1----:R-:W-:Y:S02]  /*29c0*/  SEL R0, RZ, 0x1, P0 ;  /* 0x00000001ff007807 */ /* 0x002fe40000000000 */
[----:B------:R-:W-:-:S02]  /*29d0*/  SEL R11, R11, RZ, P0 ;  /* 0x000000ff0b0b7207 */ /* 0x000fc40000000000 */
[----:B------:R-:W-:Y:S01]  /*29e0*/  LOP3.LUT R10, R10, R0, RZ, 0x3c, !PT ;  /* 0x000000000a0a7212 */ /* 0x000fe200078e3cff */
[----:B------:R-:W-:Y:S02]  /*29f0*/  UIADD3 UR24, UPT, UPT, UR44, UR5, URZ ;  /* 0x000000052c187290 */ /* 0x000fe4000fffe0ff */
[----:B------:R-:W-:Y:S01]  /*2a00*/  UIADD3 UR28, UPT, UPT, UR43, UR4, URZ ;  /* 0x000000042b1c7290 */ /* 0x000fe2000fffe0ff */
[----:B------:R-:W-:Y:S11]  /*2a10*/  BRA.U UP1, `(.L_x_44) ;  /* 0xffffffed01b47547 */ /* 0x000ff6000b83ffff */
[----:B------:R-:W-:Y:S01]  /*2a20*/  UIADD3 UR14, UPT, UPT, UR14, 0x10, URZ ;  /* 0x000000100e0e7890 */ /* 0x000fe2000fffe0ff */
[----:B------:R-:W-:-:S03]  /*2a30*/  SHF.L.U32 R2, R12, 0x1f, RZ ;  /* 0x0000001f0c027819 */ /* 0x000fc600000006ff */
[----:B------:R-:W-:-:S09]  /*2a40*/  ULEA UR4, UR15, UR14, 0x3 ;  /* 0x0000000e0f047291 */ /* 0x000fd2000f8e18ff */
[----:B------:R-:W1:Y:S02]  /*2a50*/  SYNCS.PHASECHK.TRANS64.TRYWAIT P0, [UR4], R2 ;  /* 0x00000002ff0075a7 */ /* 0x000e640008001104 */
[----:B-1----:R-:W-:Y:S05]  /*2a60*/  @!P0 BRA `(.L_x_45) ;  /* 0x0000009800b88947 */ /* 0x002fea0003800000 */
.L_x_188:
[----:B------:R-:W-:-:S04]  /*2a70*/  UIADD3 UR4, UPT, UPT, UR15, 0x1, URZ ;  /* 0x000000010f047890 */ /* 0x000fc8000fffe0ff */
[----:B------:R-:W-:-:S04]  /*2a80*/  UISETP.NE.AND UP0, UPT, UR4, 0x2, UPT ;  /* 0x000000020400788c */ /* 0x000fc8000bf05270 */
[----:B------:R-:W-:Y:S02]  /*2a90*/  USEL UR5, URZ, 0x1, UP0 ;  /* 0x00000001ff057887 */ /* 0x000fe40008000000 */
[----:B------:R-:W-:-:S04]  /*2aa0*/  USEL UR4, UR4, URZ, UP0 ;  /* 0x000000ff04047287 */ /* 0x000fc80008000000 */
[----:B------:R-:W-:Y:S01]  /*2ab0*/  ULEA UR4, UR4, UR14, 0x3 ;  /* 0x0000000e04047291 */ /* 0x000fe2000f8e18ff */
[----:B-1----:R-:W-:-:S04]  /*2ac0*/  LOP3.LUT R2, R12, UR5, RZ, 0x3c, !PT ;  /* 0x000000050c027c12 */ /* 0x002fc8000f8e3cff */
[----:B------:R-:W-:Y:S01]  /*2ad0*/  SHF.L.U32 R2, R2, 0x1f, RZ ;  /* 0x0000001f02027819 */ /* 0x000fe200000006ff */
[----:B------:R-:W-:-:S07]  /*2ae0*/  IMAD.U32 R0, RZ, RZ, UR4 ;  /* 0x00000004ff007e24 */ /* 0x000fce000f8e00ff */
.L_x_46:
[----:B-1----:R1:W2:Y:S02]  /*2af0*/  SYNCS.PHASECHK.TRANS64.TRYWAIT P0, [R0+URZ], R2 ;  /* 0x00000002000075a7 */ /* 0x0022a400080011ff */
[----:B--2---:R-:W-:Y:S05]  /*2b00*/  @!P0 NANOSLEEP.SYNCS 0x989680 ;  /* 0x009896800000895d */ /* 0x004fea0003900000 */
[----:B------:R-:W2:Y:S02]  /*2b10*/  @!P0 SYNCS.PHASECHK.TRANS64 P0, [R0+URZ], R2 ;  /* 0x00000002000085a7 */ /* 0x000ea400080010ff */
[----:B--2---:R-:W-:Y:S05]  /*2b20*/  @P0 EXIT ;  /* 0x000000000000094d */ /* 0x004fea0003800000 */
[----:B------:R-:W-:Y:S05]  /*2b30*/  BRA `(.L_x_46) ;  /* 0xfffffffc00ec7947 */ /* 0x000fea000383ffff */
.L_x_22:
[----:B------:R-:W-:-:S04]  /*2b40*/  UISETP.NE.AND UP0, UPT, UR52, URZ, UPT ;  /* 0x000000ff3400728c */ /* 0x000fc8000bf05270 */
[----:B------:R-:W-:-:S09]  /*2b50*/  UISETP.NE.OR UP0, UPT, UR18, 0x1, UP0 ;  /* 0x000000011200788c */ /* 0x000fd20008705670 */
[----:B------:R-:W-:Y:S05]  /*2b60*/  BRA.U UP0, `(.L_x_47) ;  /* 0x0000000500487547 */ /* 0x000fea000b800000 */
[----:B------:R-:W-:Y:S01]  /*2b70*/  ISETP.GE.U32.AND P2, PT, R3, 0x4, PT ;  /* 0x000000040300780c */ /* 0x000fe20003f46070 */
[----:B------:R-:W-:Y:S01]  /*2b80*/  IMAD.MOV.U32 R12, RZ, RZ, 0x1 ;  /* 0x00000001ff0c7424 */ /* 0x000fe200078e00ff */
[----:B------:R-:W-:Y:S02]  /*2b90*/  CS2R R10, SRZ ;  /* 0x00000000000a7805 */ /* 0x000fe4000001ff00 */
[----:B------:R-:W-:Y:S01]  /*2ba0*/  CS2R R8, SRZ ;  /* 0x0000000000087805 */ /* 0x000fe2000001ff00 */
[----:B------:R-:W-:Y:S01]  /*2bb0*/  UMOV UR6, 0x400 ;  /* 0x0000040000067882 */ /* 0x000fe20000000000 */
[----:B------:R-:W-:Y:S01]  /*2bc0*/  UMOV UR5, URZ ;  /* 0x000000ff00057c82 */ /* 0x000fe20008000000 */
[----:B------:R-:W-:-:S12]  /*2bd0*/  ULEA UR6, UR52, UR6, 0x18 ;  /* 0x0000000634067291 */ /* 0x000fd8000f8ec0ff */
.L_x_51:
[----:B------:R-:W-:Y:S02]  /*2be0*/  LEA R0, R8, UR6, 0x3 ;  /* 0x0000000608007c11 */ /* 0x000fe4000f8e18ff */
[----:B------:R-:W-:-:S03]  /*2bf0*/  SHF.L.U32 R4, R9, 0x1f, RZ ;  /* 0x0000001f09047819 */ /* 0x000fc600000006ff */
[----:B------:R-:W-:Y:S01]  /*2c00*/  VIADD R5, R0, 0xc0 ;  /* 0x000000c000057836 */ /* 0x000fe20000000000 */
[----:B------:R-:W2:Y:S02]  /*2c10*/  SYNCS.PHASECHK.TRANS64.TRYWAIT P0, [R0+URZ+0xb0], R4 ;  /* 0x0000b004000075a7 */ /* 0x000ea400080011ff */
[----:B--2---:R-:W-:Y:S05]  /*2c20*/  @!P0 BRA `(.L_x_48) ;  /* 0x0000009800608947 */ /* 0x004fea0003800000 */
.L_x_189:
[----:B------:R-:W-:Y:S01]  /*2c30*/  ULEA UR4, UR5, UR6, 0x3 ;  /* 0x0000000605047291 */ /* 0x000fe2000f8e18ff */
[----:B--2---:R-:W-:Y:S01]  /*2c40*/  PRMT R0, RZ, 0x654, R5 ;  /* 0x00000654ff007816 */ /* 0x004fe20000000005 */
[----:B------:R-:W-:Y:S01]  /*2c50*/  @!P2 IMAD.MOV.U32 R4, RZ, RZ, 0x10 ;  /* 0x00000010ff04a424 */ /* 0x000fe200078e00ff */
[----:B------:R-:W-:Y:S01]  /*2c60*/  SHF.L.U32 R5, R12, 0x1f, RZ ;  /* 0x0000001f0c057819 */ /* 0x000fe200000006ff */
[----:B------:R-:W-:Y:S01]  /*2c70*/  UIADD3 UR7, UPT, UPT, UR4, 0x70, URZ ;  /* 0x0000007004077890 */ /* 0x000fe2000fffe0ff */
[----:B------:R2:W-:Y:S05]  /*2c80*/  SYNCS.ARRIVE.TRANS64.RED.A1T0 RZ, [R0+URZ], RZ ;  /* 0x000000ff00ff79a7 */ /* 0x0005ea00081004ff */
[----:B------:R-:W-:Y:S01]  /*2c90*/  IMAD.U32 R6, RZ, RZ, UR7 ;  /* 0x00000007ff067e24 */ /* 0x000fe2000f8e00ff */
[----:B------:R-:W3:Y:S04]  /*2ca0*/  SYNCS.PHASECHK.TRANS64.TRYWAIT P0, [UR4+0x80], R5 ;  /* 0x00008005ff0075a7 */ /* 0x000ee80008001104 */
[----:B------:R-:W-:Y:S01]  /*2cb0*/  PRMT R6, R3, 0x654, R6 ;  /* 0x0000065403067816 */ /* 0x000fe20000000006 */
[----:B--23--:R-:W-:Y:S06]  /*2cc0*/  @!P0 BRA `(.L_x_49) ;  /* 0x00000098004c8947 */ /* 0x00cfec0003800000 */
.L_x_191:
[----:B------:R-:W-:Y:S01]  /*2cd0*/  ULEA UR8, UR5, UR6, 0x4 ;  /* 0x0000000605087291 */ /* 0x000fe2000f8e20ff */
[----:B------:R-:W-:Y:S01]  /*2ce0*/  SEL R2, R6, R2, !P2 ;  /* 0x0000000206027207 */ /* 0x000fe20005000000 */
[----:B------:R-:W-:Y:S01]  /*2cf0*/  UIADD3 UR9, UPT, UPT, UR4, 0x70, URZ ;  /* 0x0000007004097890 */ /* 0x000fe2000fffe0ff */
[----:B--2---:R-:W-:Y:S01]  /*2d00*/  LEA R0, R11, UR6, 0x3 ;  /* 0x000000060b007c11 */ /* 0x004fe2000f8e18ff */
[----:B------:R-:W-:Y:S01]  /*2d10*/  UIADD3 UR8, UPT, UPT, UR8, 0xe0, URZ ;  /* 0x000000e008087890 */ /* 0x000fe2000fffe0ff */
[----:B------:R2:W-:Y:S01]  /*2d20*/  @!P2 SYNCS.ARRIVE.TRANS64.RED RZ, [R2+URZ], R4 ;  /* 0x0000000402ffa9a7 */ /* 0x0005e200080004ff */
[----:B------:R-:W-:Y:S01]  /*2d30*/  UIADD3 UR4, UPT, UPT, UR5, 0x1, URZ ;  /* 0x0000000105047890 */ /* 0x000fe2000fffe0ff */
[----:B------:R-:W-:-:S03]  /*2d40*/  VIADD R8, R8, 0x1 ;  /* 0x0000000108087836 */ /* 0x000fc60000000000 */
[----:B------:R-:W-:Y:S02]  /*2d50*/  UISETP.NE.AND UP0, UPT, UR4, 0x2, UPT ;  /* 0x000000020400788c */ /* 0x000fe4000bf05270 */
[----:B------:R-:W-:Y:S01]  /*2d60*/  ISETP.NE.AND P0, PT, R8, 0x2, PT ;  /* 0x000000020800780c */ /* 0x000fe20003f05270 */
[----:B------:R-:W-:Y:S06]  /*2d70*/  UGETNEXTWORKID.BROADCAST [UR8], [UR9] ;  /* 0x00000000080073ca */ /* 0x000fec0008000100 */
[----:B------:R-:W-:Y:S02]  /*2d80*/  USEL UR7, URZ, 0x1, UP0 ;  /* 0x00000001ff077887 */ /* 0x000fe40008000000 */
[----:B------:R-:W-:-:S04]  /*2d90*/  USEL UR5, UR4, URZ, UP0 ;  /* 0x000000ff04057287 */ /* 0x000fc80008000000 */
[----:B------:R-:W-:Y:S02]  /*2da0*/  LOP3.LUT R12, R12, UR7, RZ, 0x3c, !PT ;  /* 0x000000070c0c7c12 */ /* 0x000fe4000f8e3cff */
[----:B--2---:R-:W-:-:S04]  /*2db0*/  SHF.L.U32 R4, R10, 0x1f, RZ ;  /* 0x0000001f0a047819 */ /* 0x004fc800000006ff */
[----:B------:R-:W2:Y:S02]  /*2dc0*/  SYNCS.PHASECHK.TRANS64.TRYWAIT P1, [R0+URZ+0x70], R4 ;  /* 0x00007004000075a7 */ /* 0x000ea400080211ff */
[----:B--2---:R-:W-:Y:S05]  /*2dd0*/  @!P1 BRA `(.L_x_50) ;  /* 0x0000009800209947 */ /* 0x004fea0003800000 */
.L_x_192:
[C---:B--2---:R-:W-:Y:S01]  /*2de0*/  LEA R4, R11.reuse, UR6, 0x4 ;  /* 0x000000060b047c11 */ /* 0x044fe2000f8e20ff */
[----:B------:R-:W-:Y:S01]  /*2df0*/  VIADD R0, R0, 0x80 ;  /* 0x0000008000007836 */ /* 0x000fe20000000000 */
[----:B------:R-:W-:Y:S01]  /*2e00*/  SEL R8, R8, RZ, P0 ;  /* 0x000000ff08087207 */ /* 0x000fe20000000000 */
[----:B------:R-:W-:-:S03]  /*2e10*/  VIADD R11, R11, 0x1 ;  /* 0x000000010b0b7836 */ /* 0x000fc60000000000 */
[----:B------:R-:W2:Y:S01]  /*2e20*/  LDS.128 R4, [R4+0xe0] ;  /* 0x0000e00004047984 */ /* 0x000ea20000000c00 */
[----:B------:R-:W-:Y:S02]  /*2e30*/  PRMT R0, RZ, 0x654, R0 ;  /* 0x00000654ff007816 */ /* 0x000fe40000000000 */
[C---:B------:R-:W-:Y:S01]  /*2e40*/  ISETP.NE.AND P1, PT, R11.reuse, 0x2, PT ;  /* 0x000000020b00780c */ /* 0x040fe20003f25270 */
[----:B------:R-:W-:Y:S01]  /*2e50*/  @!PT LDS RZ, [RZ] ;  /* 0x00000000fffff984 */ /* 0x000fe20000000800 */
[----:B------:R-:W-:Y:S01]  /*2e60*/  @!PT LDS RZ, [RZ] ;  /* 0x00000000fffff984 */ /* 0x000fe20000000800 */
[----:B------:R-:W-:Y:S01]  /*2e70*/  @!PT LDS RZ, [RZ] ;  /* 0x00000000fffff984 */ /* 0x000fe20000000800 */
[----:B------:R-:W-:Y:S01]  /*2e80*/  @!PT LDS RZ, [RZ] ;  /* 0x00000000fffff984 */ /* 0x000fe20000000800 */
[----:B------:R3:W-:Y:S06]  /*2e90*/  MEMBAR.ALL.CTA ;  /* 0x0000000000007992 */ /* 0x0007ec0000008000 */
[----:B---3--:R-:W3:Y:S01]  /*2ea0*/  FENCE.VIEW.ASYNC.S ;  /* 0x00000000000073c6 */ /* 0x008ee20000000000 */
[----:B------:R-:W-:Y:S01]  /*2eb0*/  SEL R11, R11, RZ, P1 ;  /* 0x000000ff0b0b7207 */ /* 0x000fe20000800000 */
[----:B---3--:R3:W-:Y:S01]  /*2ec0*/  SYNCS.ARRIVE.TRANS64.RED.A1T0 RZ, [R0+URZ], RZ ;  /* 0x000000ff00ff79a7 */ /* 0x0087e200081004ff */
[----:B--2---:R-:W-:-:S02]  /*2ed0*/  LOP3.LUT P3, RZ, R6, 0x1, RZ, 0xc0, !PT ;  /* 0x0000000106ff7812 */ /* 0x004fc4000786c0ff */
[----:B------:R-:W-:-:S04]  /*2ee0*/  SEL R4, RZ, 0x1, P1 ;  /* 0x00000001ff047807 */ /* 0x000fc80000800000 */
[----:B------:R-:W-:Y:S02]  /*2ef0*/  LOP3.LUT R10, R10, R4, RZ, 0x3c, !PT ;  /* 0x000000040a0a7212 */ /* 0x000fe400078e3cff */
[----:B---3--:R-:W-:-:S04]  /*2f00*/  SEL R0, RZ, 0x1, P0 ;  /* 0x00000001ff007807 */ /* 0x008fc80000000000 */
[----:B------:R-:W-:Y:S01]  /*2f10*/  LOP3.LUT R9, R9, R0, RZ, 0x3c, !PT ;  /* 0x0000000009097212 */ /* 0x000fe200078e3cff */
[----:B------:R-:W-:Y:S06]  /*2f20*/  @P3 BRA `(.L_x_51) ;  /* 0xfffffffc002c3947 */ /* 0x000fec000383ffff */
[----:B------:R-:W-:Y:S01]  /*2f30*/  ULEA UR4, UR5, UR6, 0x3 ;  /* 0x0000000605047291 */ /* 0x000fe2000f8e18ff */
[----:B------:R-:W-:-:S08]  /*2f40*/  SHF.L.U32 R2, R12, 0x1f, RZ ;  /* 0x0000001f0c027819 */ /* 0x000fd000000006ff */
[----:B------:R-:W2:Y:S02]  /*2f50*/  SYNCS.PHASECHK.TRANS64 P0, [UR4+0x80], R2 ;  /* 0x00008002ff0075a7 */ /* 0x000ea40008001004 */
[----:B--2---:R-:W-:Y:S05]  /*2f60*/  @P0 BRA `(.L_x_52) ;  /* 0x0000000000080947 */ /* 0x004fea0003800000 */
[----:B------:R-:W2:Y:S02]  /*2f70*/  SYNCS.PHASECHK.TRANS64.TRYWAIT P0, [UR4+0x80], R2 ;  /* 0x00008002ff0075a7 */ /* 0x000ea40008001104 */
[----:B--2---:R-:W-:Y:S05]  /*2f80*/  @!P0 BRA `(.L_x_53) ;  /* 0x0000009400c88947 */ /* 0x004fea0003800000 */
.L_x_52:
[----:B------:R-:W-:-:S04]  /*2f90*/  UIADD3 UR7, UPT, UPT, UR5, 0x1, URZ ;  /* 0x0000000105077890 */ /* 0x000fc8000fffe0ff */
[----:B------:R-:W-:-:S04]  /*2fa0*/  UISETP.NE.AND UP0, UPT, UR7, 0x2, UPT ;  /* 0x000000020700788c */ /* 0x000fc8000bf05270 */
[----:B------:R-:W-:Y:S02]  /*2fb0*/  USEL UR8, URZ, 0x1, UP0 ;  /* 0x00000001ff087887 */ /* 0x000fe40008000000 */
[----:B------:R-:W-:-:S04]  /*2fc0*/  USEL UR7, UR7, URZ, UP0 ;  /* 0x000000ff07077287 */ /* 0x000fc80008000000 */
[----:B------:R-:W-:Y:S01]  /*2fd0*/  ULEA UR7, UR7, UR6, 0x3 ;  /* 0x0000000607077291 */ /* 0x000fe2000f8e18ff */
[----:B--2---:R-:W-:-:S04]  /*2fe0*/  LOP3.LUT R2, R12, UR8, RZ, 0x3c, !PT ;  /* 0x000000080c027c12 */ /* 0x004fc8000f8e3cff */
[----:B------:R-:W-:-:S04]  /*2ff0*/  SHF.L.U32 R0, R2, 0x1f, RZ ;  /* 0x0000001f02007819 */ /* 0x000fc800000006ff */
[----:B------:R-:W2:Y:S02]  /*3000*/  SYNCS.PHASECHK.TRANS64 P0, [UR7+0x80], R0 ;  /* 0x00008000ff0075a7 */ /* 0x000ea40008001007 */
[----:B-12---:R-:W-:Y:S05]  /*3010*/  @P0 EXIT ;  /* 0x000000000000094d */ /* 0x006fea0003800000 */
[----:B------:R-:W-:Y:S02]  /*3020*/  SHF.L.U32 R2, R2, 0x1f, RZ ;  /* 0x0000001f02027819 */ /* 0x000fe400000006ff */
[----:B------:R-:W-:-:S07]  /*3030*/  MOV R0, UR7 ;  /* 0x0000000700007c02 */ /* 0x000fce0008000f00 */
.L_x_54:
[----:B-1----:R1:W2:Y:S02]  /*3040*/  SYNCS.PHASECHK.TRANS64.TRYWAIT P0, [R0+URZ+0x80], R2 ;  /* 0x00008002000075a7 */ /* 0x0022a400080011ff */
[----:B--2---:R-:W-:Y:S05]  /*3050*/  @!P0 NANOSLEEP.SYNCS 0x989680 ;  /* 0x009896800000895d */ /* 0x004fea0003900000 */
[----:B------:R-:W2:Y:S02]  /*3060*/  @!P0 SYNCS.PHASECHK.TRANS64 P0, [R0+URZ+0x80], R2 ;  /* 0x00008002000085a7 */ /* 0x000ea400080010ff */
[----:B--2---:R-:W-:Y:S05]  /*3070*/  @P0 EXIT ;  /* 0x000000000000094d */ /* 0x004fea0003800000 */
[----:B------:R-:W-:Y:S05]  /*3080*/  BRA `(.L_x_54) ;  /* 0xfffffffc00ec7947 */ /* 0x000fea000383ffff */
.L_x_47:
[----:B------:R-:W-:Y:S05]  /*3090*/  BRA.U UP5, `(.L_x_55) ;  /* 0x0000001505007547 */ /* 0x000fea000b800000 */
[----:B------:R-:W-:Y:S01]  /*30a0*/  UMOV UR4, 0x40 ;  /* 0x0000004000047882 */ /* 0x000fe20000000000 */
[----:B------:R-:W-:Y:S01]  /*30b0*/  NOP ;  /* 0x0000000000007918 */ /* 0x000fe20000000000 */
[----:B------:R-:W-:Y:S01]  /*30c0*/  ULEA UR5, UR52, UR4, 0x18 ;  /* 0x0000000434057291 */ /* 0x000fe2000f8ec0ff */
[----:B------:R-:W-:Y:S02]  /*30d0*/  UMOV UR6, 0x400 ;  /* 0x0000040000067882 */ /* 0x000fe40000000000 */
[----:B------:R-:W-:-:S06]  /*30e0*/  ULEA UR6, UR52, UR6, 0x18 ;  /* 0x0000000634067291 */ /* 0x000fcc000f8ec0ff */
[----:B------:R-:W2:Y:S02]  /*30f0*/  LDS.U8 R3, [UR5+0x1c] ;  /* 0x00001c05ff037984 */ /* 0x000ea40008000000 */
[----:B--2---:R-:W-:-:S13]  /*3100*/  ISETP.NE.AND P0, PT, R3, RZ, PT ;  /* 0x000000ff0300720c */ /* 0x004fda0003f05270 */
[----:B------:R-:W-:Y:S05]  /*3110*/  @P0 BRA `(.L_x_56) ;  /* 0x0000000400080947 */ /* 0x000fea0003800000 */
[----:B------:R-:W-:Y:S02]  /*3120*/  UISETP.NE.U32.AND UP1, UPT, UR68, 0x1, UPT ;  /* 0x000000014400788c */ /* 0x000fe4000bf25070 */
[----:B------:R-:W-:-:S07]  /*3130*/  UIADD3 UR7, UPT, UPT, UR5, 0x8, URZ ;  /* 0x0000000805077890 */ /* 0x000fce000fffe0ff */
[----:B------:R-:W-:Y:S05]  /*3140*/  BRA.U !UP1, `(.L_x_57) ;  /* 0x00000001099c7547 */ /* 0x000fea000b800000 */
[----:B------:R-:W-:Y:S01]  /*3150*/  ELECT P0, URZ, PT ;  /* 0x0000000000ff782f */ /* 0x000fe20003800000 */
[----:B------:R-:W-:-:S12]  /*3160*/  BSSY B0, `(.L_x_57) ;  /* 0x0000025000007945 */ /* 0x000fd80003800000 */
[----:B------:R-:W-:Y:S05]  /*3170*/  @!P0 BRA `(.L_x_58) ;  /* 0x00000000008c8947 */ /* 0x000fea0003800000 */
[----:B------:R-:W-:-:S05]  /*3180*/  UMOV UR4, 0x10 ;  /* 0x0000001000047882 */ /* 0x000fca0000000000 */
[----:B------:R-:W-:Y:S04]  /*3190*/  DEPBAR.LE SB2, 0x36 ;  /* 0x0000ad800000791a */ /* 0x000fe80000000000 */
[----:B------:R-:W2:Y:S02]  /*31a0*/  UTCATOMSWS.2CTA.FIND_AND_SET.ALIGN UP0, UR4, UR4 ;  /* 0x00000004000475e3 */ /* 0x000ea40008200800 */
[----:B--2---:R-:W-:Y:S01]  /*31b0*/  MOV R10, UR4 ;  /* 0x00000004000a7c02 */ /* 0x004fe20008000f00 */
[----:B------:R-:W-:Y:S06]  /*31c0*/  BRA.U UP0, `(.L_x_59) ;  /* 0x0000000100187547 */ /* 0x000fec000b800000 */
.L_x_60:
[----:B------:R-:W-:Y:S05]  /*31d0*/  NANOSLEEP 0x64 ;  /* 0x000000640000795d */ /* 0x000fea0003800000 */
[----:B------:R-:W-:-:S05]  /*31e0*/  UMOV UR4, 0x10 ;  /* 0x0000001000047882 */ /* 0x000fca0000000000 */
[----:B------:R-:W-:Y:S04]  /*31f0*/  DEPBAR.LE SB2, 0x36 ;  /* 0x0000ad800000791a */ /* 0x000fe80000000000 */
[----:B------:R-:W2:Y:S02]  /*3200*/  UTCATOMSWS.2CTA.FIND_AND_SET.ALIGN UP0, UR4, UR4 ;  /* 0x00000004000475e3 */ /* 0x000ea40008200800 */
[----:B--2---:R-:W-:Y:S01]  /*3210*/  MOV R10, UR4 ;  /* 0x00000004000a7c02 */ /* 0x004fe20008000f00 */
[----:B------:R-:W-:Y:S05]  /*3220*/  BRA.U !UP0, `(.L_x_60) ;  /* 0xfffffffd08e87547 */ /* 0x000fea000b83ffff */
.L_x_59:
[----:B------:R-:W2:Y:S01]  /*3230*/  LDS R6, [UR5+0x10] ;  /* 0x00001005ff067984 */ /* 0x000ea20008000800 */
[----:B------:R-:W-:Y:S01]  /*3240*/  IMAD.U32 R3, RZ, RZ, UR6 ;  /* 0x00000006ff037e24 */ /* 0x000fe2000f8e00ff */
[----:B------:R-:W-:-:S03]  /*3250*/  MOV R4, UR69 ;  /* 0x0000004500047c02 */ /* 0x000fc60008000f00 */
[----:B------:R-:W-:Y:S01]  /*3260*/  VIADD R3, R3, 0x100 ;  /* 0x0000010003037836 */ /* 0x000fe20000000000 */
[----:B--2---:R-:W-:-:S04]  /*3270*/  SHF.L.U32 R6, R6, 0x1f, RZ ;  /* 0x0000001f06067819 */ /* 0x004fc800000006ff */
[----:B------:R-:W2:Y:S02]  /*3280*/  SYNCS.PHASECHK.TRANS64.TRYWAIT P0, [UR5+0x8], R6 ;  /* 0x00000806ff0075a7 */ /* 0x000ea40008001105 */
[----:B--2---:R-:W-:Y:S05]  /*3290*/  @P0 BRA `(.L_x_61) ;  /* 0x0000000000080947 */ /* 0x004fea0003800000 */
[----:B------:R-:W2:Y:S02]  /*32a0*/  SYNCS.PHASECHK.TRANS64.TRYWAIT P0, [UR5+0x8], R6 ;  /* 0x00000806ff0075a7 */ /* 0x000ea40008001105 */
[----:B--2---:R-:W-:Y:S05]  /*32b0*/  @!P0 BRA `(.L_x_62) ;  /* 0x0000009400148947 */ /* 0x004fea0003800000 */
.L_x_61:
[----:B------:R-:W-:Y:S01]  /*32c0*/  PRMT R4, R4, 0x654, R3 ;  /* 0x0000065404047816 */ /* 0x000fe20000000003 */
[----:B------:R-:W-:Y:S01]  /*32d0*/  HFMA2 R3, -RZ, RZ, 0, 5.9604644775390625e-08 ;  /* 0x00000001ff037431 */ /* 0x000fe200000001ff */
[----:B------:R-:W-:Y:S01]  /*32e0*/  UPRMT UR4, UR69, 0x654, UR7 ;  /* 0x0000065445047896 */ /* 0x000fe20008000007 */
[----:B------:R-:W-:Y:S02]  /*32f0*/  IMAD.MOV.U32 R8, RZ, RZ, 0xffff ;  /* 0x0000ffffff087424 */ /* 0x000fe400078e00ff */
[----:B--2---:R-:W-:Y:S02]  /*3300*/  IMAD.MOV.U32 R6, RZ, RZ, 0x4 ;  /* 0x00000004ff067424 */ /* 0x004fe400078e00ff */
[----:B------:R-:W-:Y:S01]  /*3310*/  IMAD.SHL.U32 R9, R10, 0x20, RZ ;  /* 0x000000200a097824 */ /* 0x000fe200078e00ff */
[----:B------:R-:W-:Y:S02]  /*3320*/  MOV R5, UR4 ;  /* 0x0000000400057c02 */ /* 0x000fe40008000f00 */
[-C--:B------:R-:W-:Y:S01]  /*3330*/  SHF.L.U32 R8, R8, R10.reuse, RZ ;  /* 0x0000000a08087219 */ /* 0x080fe200000006ff */
[----:B------:R2:W-:Y:S01]  /*3340*/  SYNCS.ARRIVE.TRANS64.RED RZ, [UR4], R6 ;  /* 0x00000006ffff79a7 */ /* 0x0005e20008000404 */
[----:B------:R-:W-:Y:S01]  /*3350*/  SHF.L.U32 R7, R3, R10, RZ ;  /* 0x0000000a03077219 */ /* 0x000fe200000006ff */
[----:B------:R2:W-:Y:S04]  /*3360*/  STS [UR6+0x100], R9 ;  /* 0x00010009ff007988 */ /* 0x0005e80008000806 */
[----:B------:R2:W-:Y:S04]  /*3370*/  STAS [R4.64], R10 ;  /* 0x0000000a04007dbd */ /* 0x0005e8000c0008ff */
[----:B------:R2:W-:Y:S04]  /*3380*/  ATOMS.OR RZ, [UR5+0x14], R8 ;  /* 0x00001408ffff798c */ /* 0x0005e8000b000005 */
[----:B------:R2:W-:Y:S04]  /*3390*/  ATOMS.OR RZ, [UR5+0x18], R7 ;  /* 0x00001807ffff798c */ /* 0x0005e8000b000005 */
[----:B------:R2:W-:Y:S02]  /*33a0*/  ATOMS.XOR RZ, [UR5+0x10], R3 ;  /* 0x00001003ffff798c */ /* 0x0005e4000b800005 */
.L_x_58:
[----:B-1----:R-:W-:Y:S05]  /*33b0*/  BSYNC B0 ;  /* 0x0000000000007941 */ /* 0x002fea0003800000 */
.L_x_57:
[----:B------:R-:W-:Y:S05]  /*33c0*/  BRA.U UP1, `(.L_x_63) ;  /* 0x00000001016c7547 */ /* 0x000fea000b800000 */
[----:B------:R-:W-:-:S03]  /*33d0*/  UMOV UR4, 0xffffffff ;  /* 0xffffffff00047882 */ /* 0x000fc60000000000 */
[----:B------:R-:W-:Y:S05]  /*33e0*/  BRA.DIV UR4, `(.L_x_64) ;  /* 0x0000009204e07947 */ /* 0x000fea000b800000 */
[----:B------:R-:W-:-:S13]  /*33f0*/  ELECT P6, URZ, PT ;  /* 0x0000000000ff782f */ /* 0x000fda00038c0000 */
.L_x_196:
[----:B------:R-:W-:Y:S05]  /*3400*/  @!P6 BRA `(.L_x_63) ;  /* 0x00000000005ce947 */ /* 0x000fea0003800000 */
[----:B--2---:R-:W2:Y:S02]  /*3410*/  LDS R4, [UR5+0x10] ;  /* 0x00001005ff047984 */ /* 0x004ea40008000800 */
[----:B--2---:R-:W-:-:S04]  /*3420*/  SHF.L.U32 R4, R4, 0x1f, RZ ;  /* 0x0000001f04047819 */ /* 0x004fc800000006ff */
[----:B------:R-:W2:Y:S02]  /*3430*/  SYNCS.PHASECHK.TRANS64.TRYWAIT P0, [UR5+0x8], R4 ;  /* 0x00000804ff0075a7 */ /* 0x000ea40008001105 */
[----:B--2---:R-:W-:Y:S05]  /*3440*/  @P0 BRA `(.L_x_65) ;  /* 0x0000000000080947 */ /* 0x004fea0003800000 */
[----:B------:R-:W2:Y:S02]  /*3450*/  SYNCS.PHASECHK.TRANS64.TRYWAIT P0, [UR5+0x8], R4 ;  /* 0x00000804ff0075a7 */ /* 0x000ea40008001105 */
[----:B--2---:R-:W-:Y:S05]  /*3460*/  @!P0 BRA `(.L_x_66) ;  /* 0x0000009000e08947 */ /* 0x004fea0003800000 */
.L_x_65:
[----:B------:R-:W3:Y:S01]  /*3470*/  LDS R6, [UR6+0x100] ;  /* 0x00010006ff067984 */ /* 0x000ee20008000800 */
[----:B--2---:R-:W-:Y:S02]  /*3480*/  HFMA2 R3, -RZ, RZ, 0, 5.9604644775390625e-08 ;  /* 0x00000001ff037431 */ /* 0x004fe400000001ff */
[----:B------:R-:W-:Y:S01]  /*3490*/  IMAD.MOV.U32 R4, RZ, RZ, 0xffff ;  /* 0x0000ffffff047424 */ /* 0x000fe200078e00ff */
[----:B------:R-:W-:Y:S01]  /*34a0*/  UPRMT UR4, UR69, 0x654, UR7 ;  /* 0x0000065445047896 */ /* 0x000fe20008000007 */
[----:B---3--:R-:W-:-:S03]  /*34b0*/  IMAD.SHL.U32 R5, R6, 0x20, RZ ;  /* 0x0000002006057824 */ /* 0x008fc600078e00ff */
[-C--:B------:R-:W-:Y:S02]  /*34c0*/  SHF.L.U32 R4, R4, R6.reuse, RZ ;  /* 0x0000000604047219 */ /* 0x080fe400000006ff */
[----:B------:R-:W-:Y:S01]  /*34d0*/  SHF.L.U32 R6, R3, R6, RZ ;  /* 0x0000000603067219 */ /* 0x000fe200000006ff */
[----:B------:R3:W-:Y:S04]  /*34e0*/  STS [UR6+0x100], R5 ;  /* 0x00010005ff007988 */ /* 0x0007e80008000806 */
[----:B------:R3:W-:Y:S04]  /*34f0*/  ATOMS.OR RZ, [UR5+0x14], R4 ;  /* 0x00001404ffff798c */ /* 0x0007e8000b000005 */
[----:B------:R3:W-:Y:S01]  /*3500*/  ATOMS.OR RZ, [UR5+0x18], R6 ;  /* 0x00001806ffff798c */ /* 0x0007e2000b000005 */
[----:B------:R-:W-:Y:S03]  /*3510*/  SYNCS.ARRIVE.TRANS64.RED.A1T0 RZ, [UR4], RZ ;  /* 0x000000ffffff79a7 */ /* 0x000fe60008100404 */
[----:B------:R3:W-:Y:S01]  /*3520*/  ATOMS.XOR RZ, [UR5+0x10], R3 ;  /* 0x00001003ffff798c */ /* 0x0007e2000b800005 */
[----:B------:R-:W-:Y:S05]  /*3530*/  BRA `(.L_x_63) ;  /* 0x0000000000107947 */ /* 0x000fea0003800000 */
.L_x_56:
[----:B------:R-:W-:Y:S02]  /*3540*/  MOV R3, 0xffffffff ;  /* 0xffffffff00037802 */ /* 0x000fe40000000f00 */
[----:B------:R-:W-:-:S03]  /*3550*/  MOV R4, 0x3580 ;  /* 0x0000358000047802 */ /* 0x000fc60000000f00 */
[----:B------:R2:W-:Y:S04]  /*3560*/  STS [UR6+0x100], R3 ;  /* 0x00010003ff007988 */ /* 0x0005e80008000806 */
[----:B-12--5:R-:W-:Y:S05]  /*3570*/  CALL.REL.NOINC `($__internal_1_$__cuda_sm10x_tcgen05_guardrail_trap_phase_invalid_during_alloc) ;  /* 0x0000009c00347944 */ /* 0x026fea0003c00000 */
.L_x_63:
[----:B------:R-:W-:Y:S05]  /*3580*/  WARPSYNC.ALL ;  /* 0x0000000000007948 */ /* 0x000fea0003800000 */
[----:B------:R-:W4:Y:S01]  /*3590*/  S2UR UR4, SR_CgaCtaId ;  /* 0x00000000000479c3 */ /* 0x000f220000008800 */
[----:B------:R-:W-:Y:S01]  /*35a0*/  UMOV UR41, 0x400 ;  /* 0x0000040000297882 */ /* 0x000fe20000000000 */
[----:B------:R-:W-:-:S06]  /*35b0*/  NOP ;  /* 0x0000000000007918 */ /* 0x000fcc0000000000 */
[----:B------:R-:W-:Y:S06]  /*35c0*/  BAR.ARV 0x6, 0xa0 ;  /* 0x0182800000007b1d */ /* 0x000fec0000002000 */
[----:B------:R-:W1:Y:S01]  /*35d0*/  LDCU UR6, c[0x0][0x38c] ;  /* 0x00007180ff0677ac */ /* 0x000e620008000800 */
[----:B------:R-:W-:Y:S01]  /*35e0*/  LOP3.LUT R0, R0, 0xffff, RZ, 0xc0, !PT ;  /* 0x0000ffff00007812 */ /* 0x000fe200078ec0ff */
[----:B--2---:R-:W-:Y:S01]  /*35f0*/  IMAD.MOV.U32 R9, RZ, RZ, 0x1 ;  /* 0x00000001ff097424 */ /* 0x004fe200078e00ff */
[----:B------:R-:W-:Y:S01]  /*3600*/  LOP3.LUT R2, R2, 0xffff, RZ, 0xc0, !PT ;  /* 0x0000ffff02027812 */ /* 0x000fe200078ec0ff */
[----:B------:R-:W-:Y:S01]  /*3610*/  IMAD.MOV.U32 R8, RZ, RZ, RZ ;  /* 0x000000ffff087224 */ /* 0x000fe200078e00ff */
[----:B------:R-:W-:Y:S01]  /*3620*/  R2UR UR65, R0 ;  /* 0x00000000004172ca */ /* 0x000fe200000e0000 */
[----:B------:R-:W-:Y:S01]  /*3630*/  UMOV UR47, URZ ;  /* 0x000000ff002f7c82 */ /* 0x000fe20008000000 */
[----:B------:R-:W-:Y:S01]  /*3640*/  R2UR UR43, R2 ;  /* 0x00000000022b72ca */ /* 0x000fe200000e0000 */
[----:B------:R-:W-:Y:S01]  /*3650*/  UMOV UR38, URZ ;  /* 0x000000ff00267c82 */ /* 0x000fe20008000000 */
[----:B------:R-:W-:Y:S01]  /*3660*/  UMOV UR37, URZ ;  /* 0x000000ff00257c82 */ /* 0x000fe20008000000 */
[----:B----4-:R-:W-:-:S02]  /*3670*/  ULEA UR41, UR4, UR41, 0x18 ;  /* 0x0000002904297291 */ /* 0x010fc4000f8ec0ff */
[----:B------:R-:W-:Y:S02]  /*3680*/  UISETP.NE.AND UP3, UPT, UR68, URZ, UPT ;  /* 0x000000ff4400728c */ /* 0x000fe4000bf65270 */
[----:B------:R-:W-:Y:S02]  /*3690*/  UIADD3 UR5, UPT, UPT, UR41, 0x10800, URZ ;  /* 0x0001080029057890 */ /* 0x000fe4000fffe0ff */
[----:B------:R-:W-:Y:S02]  /*36a0*/  UIADD3 UR4, UPT, UPT, UR41, 0x20800, URZ ;  /* 0x0002080029047890 */ /* 0x000fe4000fffe0ff */
[----:B-1----:R-:W-:Y:S01]  /*36b0*/  UIADD3 UR6, UPT, UPT, UR6, 0x3f, URZ ;  /* 0x0000003f06067890 */ /* 0x002fe2000fffe0ff */
[----:B---3--:R-:W1:Y:S01]  /*36c0*/  LDS R3, [UR41+0x100] ;  /* 0x00010029ff037984 */ /* 0x008e620008000800 */
[----:B------:R-:W-:Y:S02]  /*36d0*/  USHF.R.U32.HI UR5, URZ, 0x4, UR5 ;  /* 0x00000004ff057899 */ /* 0x000fe40008011605 */
[----:B------:R-:W-:-:S02]  /*36e0*/  USHF.R.S32.HI UR64, URZ, 0x1f, UR6 ;  /* 0x0000001fff407899 */ /* 0x000fc40008011406 */
[----:B------:R-:W-:Y:S02]  /*36f0*/  USHF.R.U32.HI UR4, URZ, 0x4, UR4 ;  /* 0x00000004ff047899 */ /* 0x000fe40008011604 */
[----:B------:R-:W-:Y:S02]  /*3700*/  ULEA.HI UR64, UR64, UR6, URZ, 0x6 ;  /* 0x0000000640407291 */ /* 0x000fe4000f8f30ff */
[----:B------:R-:W-:Y:S02]  /*3710*/  ULOP3.LUT UR5, UR5, 0x3fff, URZ, 0xc0, !UPT ;  /* 0x00003fff05057892 */ /* 0x000fe4000f8ec0ff */
[----:B------:R-:W-:Y:S02]  /*3720*/  USHF.R.S32.HI UR64, URZ, 0x6, UR64 ;  /* 0x00000006ff407899 */ /* 0x000fe40008011440 */
[----:B------:R-:W-:Y:S02]  /*3730*/  ULOP3.LUT UR45, UR4, 0x3fff, URZ, 0xc0, !UPT ;  /* 0x00003fff042d7892 */ /* 0x000fe4000f8ec0ff */
[----:B------:R-:W-:Y:S01]  /*3740*/  UISETP.LT.AND UP0, UPT, UR64, 0x1, UPT ;  /* 0x000000014000788c */ /* 0x000fe2000bf01270 */
[----:B------:R-:W-:Y:S01]  /*3750*/  UMOV UR62, 0x0 ;  /* 0x00000000003e7882 */ /* 0x000fe20000000000 */
        /* <DEDUP_REMOVED lines=9> */
[----:B------:R-:W-:-:S02]  /*37f0*/  ULOP3.LUT UR44, UR5, 0x10000, URZ, 0xfc, !UPT ;  /* 0x00010000052c7892 */ /* 0x000fc4000f8efcff */
[----:B------:R-:W-:Y:S02]  /*3800*/  ULOP3.LUT UR45, UR45, 0x10000, URZ, 0xfc, !UPT ;  /* 0x000100002d2d7892 */ /* 0x000fe4000f8efcff */
[----:B------:R-:W-:Y:S01]  /*3810*/  USEL UR66, UR64, 0x1, !UP0 ;  /* 0x0000000140427887 */ /* 0x000fe2000c000000 */
[----:B------:R-:W-:Y:S01]  /*3820*/  UMOV UR52, 0x0 ;  /* 0x0000000000347882 */ /* 0x000fe20000000000 */
[----:B------:R-:W-:Y:S01]  /*3830*/  UMOV UR53, 0x10400910 ;  /* 0x1040091000357882 */ /* 0x000fe20000000000 */
[----:B------:R-:W-:Y:S01]  /*3840*/  UMOV UR50, 0x0 ;  /* 0x0000000000327882 */ /* 0x000fe20000000000 */
[----:B------:R-:W-:Y:S01]  /*3850*/  UMOV UR51, 0x10400910 ;  /* 0x1040091000337882 */ /* 0x000fe20000000000 */
[----:B------:R-:W-:Y:S01]  /*3860*/  UMOV UR48, 0x0 ;  /* 0x0000000000307882 */ /* 0x000fe20000000000 */
[----:B------:R-:W-:Y:S01]  /*3870*/  UMOV UR49, 0x10400910 ;  /* 0x1040091000317882 */ /* 0x000fe20000000000 */
[----:B-1----:R-:W-:Y:S02]  /*3880*/  R2UR UR67, R3 ;  /* 0x00000000034372ca */ /* 0x002fe400000e0000 */
[----:B------:R-:W-:-:S13]  /*3890*/  CS2R R2, SRZ ;  /* 0x0000000000027805 */ /* 0x000fda000001ff00 */
.L_x_74:
[C---:B------:R-:W-:Y:S02]  /*38a0*/  LEA R0, R8.reuse, UR41, 0x3 ;  /* 0x0000002908007c11 */ /* 0x040fe4000f8e18ff */
[----:B------:R-:W-:Y:S02]  /*38b0*/  SHF.L.U32 R4, R3, 0x1f, RZ ;  /* 0x0000001f03047819 */ /* 0x000fe400000006ff */
[----:B------:R-:W-:Y:S02]  /*38c0*/  LEA R5, R8, UR41, 0x4 ;  /* 0x0000002908057c11 */ /* 0x000fe4000f8e20ff */
[----:B------:R-:W1:Y:S02]  /*38d0*/  SYNCS.PHASECHK.TRANS64.TRYWAIT P0, [R0+URZ+0x70], R4 ;  /* 0x00007004000075a7 */ /* 0x000e6400080011ff */
[----:B-1-3--:R-:W-:Y:S05]  /*38e0*/  @!P0 BRA `(.L_x_67) ;  /* 0x0000008c00d88947 */ /* 0x00afea0003800000 */
.L_x_197:
[----:B-1----:R-:W1:Y:S01]  /*38f0*/  LDS.128 R4, [R5+0xe0] ;  /* 0x0000e00005047984 */ /* 0x002e620000000c00 */
[----:B------:R-:W-:Y:S02]  /*3900*/  VIADD R0, R0, 0x80 ;  /* 0x0000008000007836 */ /* 0x000fe40000000000 */
[----:B------:R-:W-:Y:S01]  /*3910*/  VIADD R8, R8, 0x1 ;  /* 0x0000000108087836 */ /* 0x000fe20000000000 */
[----:B------:R-:W-:Y:S01]  /*3920*/  @!PT LDS RZ, [RZ] ;  /* 0x00000000fffff984 */ /* 0x000fe20000000800 */
[----:B------:R-:W-:Y:S01]  /*3930*/  @!PT LDS RZ, [RZ] ;  /* 0x00000000fffff984 */ /* 0x000fe20000000800 */
[----:B------:R-:W-:Y:S01]  /*3940*/  @!PT LDS RZ, [RZ] ;  /* 0x00000000fffff984 */ /* 0x000fe20000000800 */
[----:B------:R-:W-:Y:S01]  /*3950*/  @!PT LDS RZ, [RZ] ;  /* 0x00000000fffff984 */ /* 0x000fe20000000800 */
[----:B------:R2:W-:Y:S06]  /*3960*/  MEMBAR.ALL.CTA ;  /* 0x0000000000007992 */ /* 0x0005ec0000008000 */
[----:B--2---:R-:W2:Y:S01]  /*3970*/  FENCE.VIEW.ASYNC.S ;  /* 0x00000000000073c6 */ /* 0x004ea20000000000 */
[----:B------:R-:W-:-:S04]  /*3980*/  PRMT R0, RZ, 0x654, R0 ;  /* 0x00000654ff007816 */ /* 0x000fc80000000000 */
[----:B--2---:R2:W-:Y:S01]  /*3990*/  SYNCS.ARRIVE.TRANS64.RED.A1T0 RZ, [R0+URZ], RZ ;  /* 0x000000ff00ff79a7 */ /* 0x0045e200081004ff */
[----:B-1----:R-:W-:Y:S01]  /*39a0*/  LOP3.LUT P1, RZ, R6, 0x1, RZ, 0xc0, !PT ;  /* 0x0000000106ff7812 */ /* 0x002fe2000782c0ff */
[----:B--2---:R-:W-:-:S12]  /*39b0*/  BRA.U UP3, `(.L_x_68) ;  /* 0x0000000503587547 */ /* 0x004fd8000b800000 */
[----:B------:R-:W1:Y:S01]  /*39c0*/  LDCU UR4, c[0x0][0x38c] ;  /* 0x00007180ff0477ac */ /* 0x000e620008000800 */
[----:B------:R-:W-:Y:S02]  /*39d0*/  PLOP3.LUT P2, PT, PT, PT, PT, 0x80, 0x8 ;  /* 0x000000000008781c */ /* 0x000fe40003f4f070 */
[----:B------:R-:W-:Y:S01]  /*39e0*/  SHF.L.U32 R4, R9, 0x1f, RZ ;  /* 0x0000001f09047819 */ /* 0x000fe200000006ff */
[----:B------:R-:W-:Y:S02]  /*39f0*/  ULEA UR46, UR47, UR41, 0x3 ;  /* 0x000000292f2e7291 */ /* 0x000fe4000f8e18ff */
[----:B------:R-:W-:Y:S02]  /*3a00*/  ULEA UR36, UR47, UR67, 0x8 ;  /* 0x000000432f247291 */ /* 0x000fe4000f8e40ff */
[----:B-1----:R-:W-:-:S06]  /*3a10*/  UISETP.GE.AND UP0, UPT, UR4, 0x1, UPT ;  /* 0x000000010400788c */ /* 0x002fcc000bf06270 */
[----:B------:R-:W-:-:S05]  /*3a20*/  PLOP3.LUT P0, PT, PT, PT, UP0, 0x80, 0x8 ;  /* 0x000000000008781c */ /* 0x000fca0003f0f008 */
[----:B------:R-:W-:-:S08]  /*3a30*/  @UP0 ULEA UR4, UR38, UR41, 0x3 ;  /* 0x0000002926040291 */ /* 0x000fd0000f8e18ff */
[----:B------:R-:W-:-:S04]  /*3a40*/  @P0 SHF.L.U32 R0, R2, 0x1f, RZ ;  /* 0x0000001f02000819 */ /* 0x000fc800000006ff */
[----:B------:R1:W2:Y:S01]  /*3a50*/  @P0 SYNCS.PHASECHK.TRANS64.TRYWAIT P2, [UR4], R0 ;  /* 0x00000000ff0005a7 */ /* 0x0002a20008041104 */
[----:B------:R-:W3:Y:S02]  /*3a60*/  SYNCS.PHASECHK.TRANS64.TRYWAIT P0, [UR46+0xa0], R4 ;  /* 0x0000a004ff0075a7 */ /* 0x000ee4000800112e */
[----:B-123--:R-:W-:Y:S05]  /*3a70*/  @!P0 BRA `(.L_x_69) ;  /* 0x0000008c00888947 */ /* 0x00efea0003800000 */
.L_x_199:
[----:B------:R-:W-:Y:S01]  /*3a80*/  UMOV UR42, UR37 ;  /* 0x00000025002a7c82 */ /* 0x000fe20008000000 */
[----:B------:R-:W-:Y:S05]  /*3a90*/  BRA.U !UP0, `(.L_x_70) ;  /* 0x0000000508107547 */ /* 0x000fea000b800000 */
[----:B------:R-:W-:Y:S02]  /*3aa0*/  UIADD3 UR42, UPT, UPT, UR66, UR37, URZ ;  /* 0x00000025422a7290 */ /* 0x000fe4000fffe0ff */
[----:B------:R-:W-:Y:S01]  /*3ab0*/  UPLOP3.LUT UP2, UPT, UPT, UPT, UPT, 0x40, 0x4 ;  /* 0x000000000004789c */ /* 0x000fe20003f4e870 */
[----:B------:R-:W-:Y:S01]  /*3ac0*/  UMOV UR39, UR64 ;  /* 0x0000004000277c82 */ /* 0x000fe20008000000 */
[----:B------:R-:W-:-:S09]  /*3ad0*/  UMOV UR5, UR38 ;  /* 0x0000002600057c82 */ /* 0x000fd20008000000 */
.L_x_73:
[----:B------:R-:W-:Y:S01]  /*3ae0*/  ULEA UR7, UR5, UR41, 0x3 ;  /* 0x0000002905077291 */ /* 0x000fe2000f8e18ff */
[----:B--23--:R-:W-:Y:S11]  /*3af0*/  @P2 BRA `(.L_x_71) ;  /* 0x00000000000c2947 */ /* 0x00cff60003800000 */
[----:B-1----:R-:W-:Y:S04]  /*3b00*/  SHF.L.U32 R4, R2, 0x1f, RZ ;  /* 0x0000001f02047819 */ /* 0x002fe800000006ff */
[----:B------:R-:W1:Y:S02]  /*3b10*/  SYNCS.PHASECHK.TRANS64.TRYWAIT P0, [UR7], R4 ;  /* 0x00000004ff0075a7 */ /* 0x000e640008001107 */
[----:B-1----:R-:W-:Y:S05]  /*3b20*/  @!P0 BRA `(.L_x_72) ;  /* 0x0000008c00748947 */ /* 0x002fea0003800000 */
.L_x_71:
[----:B------:R-:W-:Y:S01]  /*3b30*/  UISETP.NE.AND UP0, UPT, UR39, 0x1, UPT ;  /* 0x000000012700788c */ /* 0x000fe2000bf05270 */
[----:B------:R-:W-:Y:S01]  /*3b40*/  PLOP3.LUT P2, PT, PT, PT, PT, 0x80, 0x8 ;  /* 0x000000000008781c */ /* 0x000fe20003f4f070 */
[----:B------:R-:W-:Y:S02]  /*3b50*/  UIADD3 UR4, UPT, UPT, UR5, 0x1, URZ ;  /* 0x0000000105047890 */ /* 0x000fe4000fffe0ff */
[----:B------:R-:W-:Y:S02]  /*3b60*/  UIADD3 UR40, UPT, UPT, UR7, 0x10, URZ ;  /* 0x0000001007287890 */ /* 0x000fe4000fffe0ff */
[----:B------:R-:W-:Y:S01]  /*3b70*/  UISETP.NE.AND UP1, UPT, UR4, 0x2, UPT ;  /* 0x000000020400788c */ /* 0x000fe2000bf25270 */
[----:B------:R-:W-:Y:S01]  /*3b80*/  PLOP3.LUT P0, PT, PT, PT, UP0, 0x80, 0x8 ;  /* 0x000000000008781c */ /* 0x000fe20003f0f008 */
[----:B------:R-:W-:Y:S02]  /*3b90*/  UIADD3 UR37, UPT, UPT, UR37, 0x1, URZ ;  /* 0x0000000125257890 */ /* 0x000fe4000fffe0ff */
[----:B------:R-:W-:Y:S02]  /*3ba0*/  USEL UR6, URZ, 0x1, UP1 ;  /* 0x00000001ff067887 */ /* 0x000fe40008800000 */
[----:B------:R-:W-:Y:S02]  /*3bb0*/  USEL UR38, UR4, URZ, UP1 ;  /* 0x000000ff04267287 */ /* 0x000fe40008800000 */
[----:B------:R-:W-:Y:S02]  /*3bc0*/  UIADD3 UR39, UPT, UPT, UR39, -0x1, URZ ;  /* 0xffffffff27277890 */ /* 0x000fe4000fffe0ff */
[----:B------:R-:W-:Y:S01]  /*3bd0*/  @UP0 ULEA UR4, UR38, UR41, 0x3 ;  /* 0x0000002926040291 */ /* 0x000fe2000f8e18ff */
[----:B------:R-:W-:Y:S01]  /*3be0*/  LOP3.LUT R2, R2, UR6, RZ, 0x3c, !PT ;  /* 0x0000000602027c12 */ /* 0x000fe2000f8e3cff */
[----:B------:R-:W-:Y:S02]  /*3bf0*/  ULEA UR6, UR5, UR45, 0xb ;  /* 0x0000002d05067291 */ /* 0x000fe4000f8e58ff */
[----:B------:R-:W-:Y:S01]  /*3c00*/  UISETP.NE.AND UP0, UPT, UR37, UR42, UPT ;  /* 0x0000002a2500728c */ /* 0x000fe2000bf05270 */
[----:B-1----:R-:W-:Y:S01]  /*3c10*/  @P0 SHF.L.U32 R0, R2, 0x1f, RZ ;  /* 0x0000001f02000819 */ /* 0x002fe200000006ff */
[----:B------:R-:W-:Y:S02]  /*3c20*/  UIADD3 UR34, UPT, UPT, UR6, 0x2, URZ ;  /* 0x0000000206227890 */ /* 0x000fe4000fffe0ff */
[----:B------:R-:W-:Y:S01]  /*3c30*/  UIADD3 UR30, UPT, UPT, UR6, 0x4, URZ ;  /* 0x00000004061e7890 */ /* 0x000fe2000fffe0ff */
[----:B------:R2:W3:Y:S01]  /*3c40*/  @P0 SYNCS.PHASECHK.TRANS64.TRYWAIT P2, [UR4], R0 ;  /* 0x00000000ff0005a7 */ /* 0x0004e20008041104 */
[----:B------:R-:W-:Y:S02]  /*3c50*/  ULEA UR4, UR5, UR44, 0xb ;  /* 0x0000002c05047291 */ /* 0x000fe4000f8e58ff */
[----:B------:R-:W-:Y:S02]  /*3c60*/  UIADD3 UR26, UPT, UPT, UR6, 0x6, URZ ;  /* 0x00000006061a7890 */ /* 0x000fe4000fffe0ff */
        /* <DEDUP_REMOVED lines=10> */
[----:B------:R-:W-:Y:S01]  /*3d10*/  UIADD3 UR8, UPT, UPT, UR4, 0x406, URZ ;  /* 0x0000040604087890 */ /* 0x000fe2000fffe0ff */
[----:B------:R-:W-:Y:S01]  /*3d20*/  UMOV UR7, 0x40004040 ;  /* 0x4000404000077882 */ /* 0x000fe20000000000 */
[----:B------:R-:W-:Y:S01]  /*3d30*/  UMOV UR5, 0x40004040 ;  /* 0x4000404000057882 */ /* 0x000fe20000000000 */
[----:B------:R-:W-:Y:S01]  /*3d40*/  UMOV UR35, 0x40004040 ;  /* 0x4000404000237882 */ /* 0x000fe20000000000 */
[----:B------:R1:W-:Y:S01]  /*3d50*/  UTCHMMA.2CTA gdesc[UR4], gdesc[UR6], tmem[UR36], tmem[UR62], idesc[UR63], UP2 ;  /* 0x00ff3e06040075ea */ /* 0x0003e20009200024 */
[----:B------:R-:W-:Y:S01]  /*3d60*/  UPLOP3.LUT UP2, UPT, UPT, UPT, UPT, 0x80, 0x8 ;  /* 0x000000000008789c */ /* 0x000fe20003f4f070 */
[----:B------:R-:W-:Y:S01]  /*3d70*/  UMOV UR33, 0x40004040 ;  /* 0x4000404000217882 */ /* 0x000fe20000000000 */
[----:B------:R-:W-:Y:S01]  /*3d80*/  UMOV UR31, 0x40004040 ;  /* 0x40004040001f7882 */ /* 0x000fe20000000000 */
[----:B------:R2:W-:Y:S01]  /*3d90*/  UTCHMMA.2CTA gdesc[UR32], gdesc[UR34], tmem[UR36], tmem[UR60], idesc[UR61], UPT ;  /* 0x00ff3c22200075ea */ /* 0x0005e2000ba00024 */
        /* <DEDUP_REMOVED lines=14> */
[----:B------:R-:W-:Y:S01]  /*3e80*/  UMOV UR9, 0x40004040 ;  /* 0x4000404000097882 */ /* 0x000fe20000000000 */
[----:B------:R2:W-:Y:S01]  /*3e90*/  UTCHMMA.2CTA gdesc[UR12], gdesc[UR14], tmem[UR36], tmem[UR50], idesc[UR51], UPT ;  /* 0x00ff320e0c0075ea */ /* 0x0005e2000ba00024 */
[----:B------:R2:W-:Y:S01]  /*3ea0*/  UTCHMMA.2CTA gdesc[UR8], gdesc[UR10], tmem[UR36], tmem[UR48], idesc[UR49], UPT ;  /* 0x00ff300a080075ea */ /* 0x0005e2000ba00024 */
[----:B------:R2:W-:Y:S01]  /*3eb0*/  UTCBAR.2CTA.MULTICAST [UR40], URZ, UR43 ;  /* 0x000000ff280073e9 */ /* 0x0005e2000820082b */
[----:B-1----:R-:W-:Y:S01]  /*3ec0*/  UMOV UR5, UR38 ;  /* 0x0000002600057c82 */ /* 0x002fe20008000000 */
[----:B------:R-:W-:Y:S05]  /*3ed0*/  BRA.U UP0, `(.L_x_73) ;  /* 0xfffffffd00007547 */ /* 0x000fea000b83ffff */
.L_x_70:
[----:B------:R-:W-:Y:S01]  /*3ee0*/  UIADD3 UR4, UPT, UPT, UR46, 0x90, URZ ;  /* 0x000000902e047890 */ /* 0x000fe2000fffe0ff */
[----:B------:R-:W-:-:S08]  /*3ef0*/  UMOV UR37, UR42 ;  /* 0x0000002a00257c82 */ /* 0x000fd00008000000 */
[----:B------:R4:W-:Y:S01]  /*3f00*/  UTCBAR.2CTA.MULTICAST [UR4], URZ, UR65 ;  /* 0x000000ff040073e9 */ /* 0x0009e20008200841 */
[----:B------:R-:W-:Y:S02]  /*3f10*/  NOP ;  /* 0x0000000000007918 */ /* 0x000fe40000000000 */
.L_x_68:
[----:B----4-:R-:W-:Y:S01]  /*3f20*/  UIADD3 UR4, UPT, UPT, UR47, 0x1, URZ ;  /* 0x000000012f047890 */ /* 0x010fe2000fffe0ff */
[----:B------:R-:W-:-:S03]  /*3f30*/  ISETP.NE.AND P0, PT, R8, 0x2, PT ;  /* 0x000000020800780c */ /* 0x000fc60003f05270 */
[----:B------:R-:W-:Y:S01]  /*3f40*/  UISETP.NE.AND UP0, UPT, UR4, 0x2, UPT ;  /* 0x000000020400788c */ /* 0x000fe2000bf05270 */
[----:B-12---:R-:W-:Y:S02]  /*3f50*/  SEL R0, RZ, 0x1, P0 ;  /* 0x00000001ff007807 */ /* 0x006fe40000000000 */
[----:B------:R-:W-:Y:S01]  /*3f60*/  SEL R8, R8, RZ, P0 ;  /* 0x000000ff08087207 */ /* 0x000fe20000000000 */
[----:B------:R-:W-:Y:S01]  /*3f70*/  USEL UR5, URZ, 0x1, UP0 ;  /* 0x00000001ff057887 */ /* 0x000fe20008000000 */
[----:B------:R-:W-:Y:S01]  /*3f80*/  LOP3.LUT R3, R3, R0, RZ, 0x3c, !PT ;  /* 0x0000000003037212 */ /* 0x000fe200078e3cff */
[----:B------:R-:W-:-:S04]  /*3f90*/  USEL UR47, UR4, URZ, UP0 ;  /* 0x000000ff042f7287 */ /* 0x000fc80008000000 */
[----:B------:R-:W-:Y:S01]  /*3fa0*/  LOP3.LUT R9, R9, UR5, RZ, 0x3c, !PT ;  /* 0x0000000509097c12 */ /* 0x000fe2000f8e3cff */
[----:B------:R-:W-:Y:S07]  /*3fb0*/  @P1 BRA `(.L_x_74) ;  /* 0xfffffff800381947 */ /* 0x000fee000383ffff */
[----:B------:R-:W1:Y:S01]  /*3fc0*/  S2UR UR8, SR_CgaCtaId ;  /* 0x00000000000879c3 */ /* 0x000e620000008800 */
[----:B------:R-:W-:Y:S01]  /*3fd0*/  ELECT P0, URZ, PT ;  /* 0x0000000000ff782f */ /* 0x000fe20003800000 */
[----:B------:R-:W-:Y:S01]  /*3fe0*/  HFMA2 R0, -RZ, RZ, 0, 5.9604644775390625e-08 ;  /* 0x00000001ff007431 */ /* 0x000fe200000001ff */
[----:B------:R-:W-:-:S05]  /*3ff0*/  UMOV UR4, 0x40 ;  /* 0x0000004000047882 */ /* 0x000fca0000000000 */
[----:B------:R-:W-:Y:S01]  /*4000*/  UVIRTCOUNT.DEALLOC.SMPOOL 0x80 ;  /* 0x000000800000784c */ /* 0x000fe20000000000 */
[----:B------:R-:W-:Y:S02]  /*4010*/  UISETP.NE.AND UP0, UPT, UR68, URZ, UPT ;  /* 0x000000ff4400728c */ /* 0x000fe4000bf05270 */
[----:B-1----:R-:W-:-:S09]  /*4020*/  ULEA UR8, UR8, UR4, 0x18 ;  /* 0x0000000408087291 */ /* 0x002fd2000f8ec0ff */
[----:B------:R1:W-:Y:S01]  /*4030*/  @P0 STS.U8 [UR8+0x1c], R0 ;  /* 0x00001c00ff000988 */ /* 0x0003e20008000008 */
[----:B------:R-:W-:Y:S05]  /*4040*/  BRA.U UP0, `(.L_x_75) ;  /* 0x0000000100587547 */ /* 0x000fea000b800000 */
[----:B------:R-:W-:Y:S01]  /*4050*/  UIADD3 UR5, UPT, UPT, UR41, 0xa0, URZ ;  /* 0x000000a029057890 */ /* 0x000fe2000fffe0ff */
[----:B------:R-:W-:-:S03]  /*4060*/  SHF.L.U32 R2, R9, 0x1f, RZ ;  /* 0x0000001f09027819 */ /* 0x000fc600000006ff */
[----:B------:R-:W-:-:S09]  /*4070*/  ULEA UR4, UR47, UR5, 0x3 ;  /* 0x000000052f047291 */ /* 0x000fd2000f8e18ff */
[----:B------:R-:W2:Y:S02]  /*4080*/  SYNCS.PHASECHK.TRANS64.TRYWAIT P0, [UR4], R2 ;  /* 0x00000002ff0075a7 */ /* 0x000ea40008001104 */
[----:B--2---:R-:W-:Y:S05]  /*4090*/  @!P0 BRA `(.L_x_76) ;  /* 0x0000008800308947 */ /* 0x004fea0003800000 */
.L_x_202:
[----:B------:R-:W-:-:S04]  /*40a0*/  UIADD3 UR4, UPT, UPT, UR47, 0x1, URZ ;  /* 0x000000012f047890 */ /* 0x000fc8000fffe0ff */
[----:B------:R-:W-:-:S04]  /*40b0*/  UISETP.NE.AND UP1, UPT, UR4, 0x2, UPT ;  /* 0x000000020400788c */ /* 0x000fc8000bf25270 */
[----:B------:R-:W-:Y:S02]  /*40c0*/  USEL UR6, URZ, 0x1, UP1 ;  /* 0x00000001ff067887 */ /* 0x000fe40008800000 */
[----:B------:R-:W-:-:S04]  /*40d0*/  USEL UR4, UR4, URZ, UP1 ;  /* 0x000000ff04047287 */ /* 0x000fc80008800000 */
[----:B------:R-:W-:Y:S01]  /*40e0*/  ULEA UR4, UR4, UR5, 0x3 ;  /* 0x0000000504047291 */ /* 0x000fe2000f8e18ff */
[----:B-1----:R-:W-:-:S04]  /*40f0*/  LOP3.LUT R2, R9, UR6, RZ, 0x3c, !PT ;  /* 0x0000000609027c12 */ /* 0x002fc8000f8e3cff */
[----:B------:R-:W-:Y:S01]  /*4100*/  SHF.L.U32 R2, R2, 0x1f, RZ ;  /* 0x0000001f02027819 */ /* 0x000fe200000006ff */
[----:B------:R-:W-:-:S04]  /*4110*/  IMAD.U32 R0, RZ, RZ, UR4 ;  /* 0x00000004ff007e24 */ /* 0x000fc8000f8e00ff */
[----:B------:R1:W2:Y:S03]  /*4120*/  SYNCS.PHASECHK.TRANS64.TRYWAIT P0, [R0+URZ], R2 ;  /* 0x00000002000075a7 */ /* 0x0002a600080011ff */
[----:B--2---:R-:W-:Y:S05]  /*4130*/  @!P0 NANOSLEEP.SYNCS 0x989680 ;  /* 0x009896800000895d */ /* 0x004fea0003900000 */
[----:B------:R-:W2:Y:S02]  /*4140*/  @!P0 SYNCS.PHASECHK.TRANS64 P0, [R0+URZ], R2 ;  /* 0x00000002000085a7 */ /* 0x000ea400080010ff */
[----:B--2---:R-:W-:Y:S05]  /*4150*/  @P0 BRA `(.L_x_77) ;  /* 0x0000000000200947 */ /* 0x004fea0003800000 */
.L_x_78:
[----:B--2---:R2:W4:Y:S02]  /*4160*/  SYNCS.PHASECHK.TRANS64.TRYWAIT P0, [R0+URZ], R2 ;  /* 0x00000002000075a7 */ /* 0x00452400080011ff */
[----:B----4-:R-:W-:Y:S05]  /*4170*/  @!P0 NANOSLEEP.SYNCS 0x989680 ;  /* 0x009896800000895d */ /* 0x010fea0003900000 */
[----:B------:R-:W4:Y:S02]  /*4180*/  @!P0 SYNCS.PHASECHK.TRANS64 P0, [R0+URZ], R2 ;  /* 0x00000002000085a7 */ /* 0x000f2400080010ff */
[----:B----4-:R-:W-:Y:S05]  /*4190*/  @!P0 BRA `(.L_x_78) ;  /* 0xfffffffc00f08947 */ /* 0x010fea000383ffff */
[----:B------:R-:W-:Y:S05]  /*41a0*/  BRA `(.L_x_77) ;  /* 0x00000000000c7947 */ /* 0x000fea0003800000 */
.L_x_75:
[----:B------:R-:W-:-:S04]  /*41b0*/  UIADD3 UR4, UPT, UPT, UR41, 0xd0, URZ ;  /* 0x000000d029047890 */ /* 0x000fc8000fffe0ff */
[----:B------:R-:W-:-:S09]  /*41c0*/  UPRMT UR4, UR69, 0x654, UR4 ;  /* 0x0000065445047896 */ /* 0x000fd20008000004 */
[----:B------:R-:W-:Y:S03]  /*41d0*/  SYNCS.ARRIVE.TRANS64.RED.A1T0 RZ, [UR4], RZ ;  /* 0x000000ffffff79a7 */ /* 0x000fe60008100404 */
.L_x_77:
[----:B-12---:R-:W-:Y:S01]  /*41e0*/  SHF.L.U32 R2, RZ, 0x1f, RZ ;  /* 0x0000001fff027819 */ /* 0x006fe200000006ff */
[----:B------:R-:W-:Y:S01]  /*41f0*/  UIADD3 UR4, UPT, UPT, UR41, 0xd0, URZ ;  /* 0x000000d029047890 */ /* 0x000fe2000fffe0ff */
[----:B------:R-:W-:Y:S02]  /*4200*/  PLOP3.LUT P0, PT, PT, PT, UP0, 0x80, 0x8 ;  /* 0x000000000008781c */ /* 0x000fe40003f0f008 */
[----:B------:R-:W1:Y:S02]  /*4210*/  SYNCS.PHASECHK.TRANS64.TRYWAIT P1, [UR41+0xd0], R2 ;  /* 0x0000d002ff0075a7 */ /* 0x000e640008021129 */
[----:B-1----:R-:W-:Y:S09]  /*4220*/  @!P1 BRA `(.L_x_79) ;  /* 0x0000008400e49947 */ /* 0x002ff20003800000 */
.L_x_204:
[----:B------:R-:W-:Y:S01]  /*4230*/  @!UP0 UPRMT UR4, UR69, 0x654, UR4 ;  /* 0x0000065445048896 */ /* 0x000fe20008000004 */
[----:B------:R-:W-:Y:S01]  /*4240*/  UMOV UR5, 0xffff ;  /* 0x0000ffff00057882 */ /* 0x000fe20000000000 */
[----:B------:R-:W-:-:S07]  /*4250*/  UMOV UR6, 0x1 ;  /* 0x0000000100067882 */ /* 0x000fce0000000000 */
[----:B------:R-:W-:Y:S01]  /*4260*/  @!P0 SYNCS.ARRIVE.TRANS64.RED.A1T0 RZ, [UR4], RZ ;  /* 0x000000ffffff89a7 */ /* 0x000fe20008100404 */
[----:B------:R-:W-:Y:S01]  /*4270*/  NOP ;  /* 0x0000000000007918 */ /* 0x000fe20000000000 */
[----:B-1----:R-:W1:Y:S01]  /*4280*/  LDS R0, [UR8+0x14] ;  /* 0x00001408ff007984 */ /* 0x002e620008000800 */
[----:B------:R-:W-:-:S04]  /*4290*/  ULOP3.LUT UR4, UR67, 0xffff, URZ, 0xc0, !UPT ;  /* 0x0000ffff43047892 */ /* 0x000fc8000f8ec0ff */
[----:B------:R-:W-:-:S04]  /*42a0*/  USHF.R.U32.HI UR4, URZ, 0x5, UR4 ;  /* 0x00000005ff047899 */ /* 0x000fc80008011604 */
[----:B------:R-:W-:Y:S02]  /*42b0*/  USHF.L.U32 UR5, UR5, UR4, URZ ;  /* 0x0000000405057299 */ /* 0x000fe400080006ff */
[----:B------:R-:W-:-:S04]  /*42c0*/  USHF.L.U32 UR4, UR6, UR4, URZ ;  /* 0x0000000406047299 */ /* 0x000fc800080006ff */
[----:B-1----:R-:W-:-:S04]  /*42d0*/  LOP3.LUT R0, R0, UR5, RZ, 0xc0, !PT ;  /* 0x0000000500007c12 */ /* 0x002fc8000f8ec0ff */
[----:B------:R-:W-:-:S13]  /*42e0*/  ISETP.NE.AND P0, PT, R0, UR5, PT ;  /* 0x0000000500007c0c */ /* 0x000fda000bf05270 */
[----:B------:R-:W-:Y:S05]  /*42f0*/  @P0 BRA `(.L_x_80) ;  /* 0x0000000000580947 */ /* 0x000fea0003800000 */
[----:B------:R-:W1:Y:S02]  /*4300*/  LDS R0, [UR8+0x18] ;  /* 0x00001808ff007984 */ /* 0x000e640008000800 */
[----:B-1----:R-:W-:-:S04]  /*4310*/  LOP3.LUT R0, R0, UR4, RZ, 0xc0, !PT ;  /* 0x0000000400007c12 */ /* 0x002fc8000f8ec0ff */
[----:B------:R-:W-:-:S13]  /*4320*/  ISETP.NE.AND P0, PT, R0, UR4, PT ;  /* 0x0000000400007c0c */ /* 0x000fda000bf05270 */
[----:B------:R-:W-:Y:S05]  /*4330*/  @P0 BRA `(.L_x_81) ;  /* 0x00000000003c0947 */ /* 0x000fea0003800000 */
[----:B------:R-:W1:Y:S01]  /*4340*/  S2R R2, SR_LANEID ;  /* 0x0000000000027919 */ /* 0x000e620000000000 */
[----:B------:R-:W-:-:S06]  /*4350*/  ULOP3.LUT UR5, URZ, UR5, URZ, 0x33, !UPT ;  /* 0x00000005ff057292 */ /* 0x000fcc000f8e33ff */
[----:B------:R-:W-:-:S04]  /*4360*/  IMAD.U32 R0, RZ, RZ, UR5 ;  /* 0x00000005ff007e24 */ /* 0x000fc8000f8e00ff */
[----:B------:R2:W4:Y:S02]  /*4370*/  REDUX UR7, R0 ;  /* 0x00000000000773c4 */ /* 0x0005240000000000 */
[----:B------:R1:W-:Y:S01]  /*4380*/  UTCATOMSWS.AND URZ, UR5 ;  /* 0x0000000500ff79e3 */ /* 0x0003e20008000000 */
[----:B--2---:R-:W-:Y:S01]  /*4390*/  LOP3.LUT R0, RZ, UR4, RZ, 0x33, !PT ;  /* 0x00000004ff007c12 */ /* 0x004fe2000f8e33ff */
[----:B------:R-:W-:Y:S02]  /*43a0*/  VOTEU.ANY UR4, UPT, PT ;  /* 0x0000000000047886 */ /* 0x000fe400038e0100 */
[----:B------:R-:W-:Y:S02]  /*43b0*/  UFLO.U32 UR4, UR4 ;  /* 0x00000004000472bd */ /* 0x000fe400080e0000 */
[----:B------:R-:W2:Y:S04]  /*43c0*/  REDUX UR6, R0 ;  /* 0x00000000000673c4 */ /* 0x000ea80000000000 */
[----:B-1----:R-:W-:-:S02]  /*43d0*/  ISETP.EQ.U32.AND P0, PT, R2, UR4, PT ;  /* 0x0000000402007c0c */ /* 0x002fc4000bf02070 */
[----:B----4-:R-:W-:-:S11]  /*43e0*/  MOV R2, UR7 ;  /* 0x0000000700027c02 */ /* 0x010fd60008000f00 */
[----:B------:R1:W-:Y:S01]  /*43f0*/  @P0 ATOMS.AND RZ, [UR8+0x14], R2 ;  /* 0x00001402ffff098c */ /* 0x0003e2000a800008 */
[----:B--2---:R-:W-:-:S05]  /*4400*/  IMAD.U32 R0, RZ, RZ, UR6 ;  /* 0x00000006ff007e24 */ /* 0x004fca000f8e00ff */
[----:B------:R1:W-:Y:S01]  /*4410*/  @P0 ATOMS.AND RZ, [UR8+0x18], R0 ;  /* 0x00001800ffff098c */ /* 0x0003e2000a800008 */
[----:B------:R-:W-:Y:S05]  /*4420*/  BRA `(.L_x_82) ;  /* 0x0000000000147947 */ /* 0x000fea0003800000 */
.L_x_81:
[----:B------:R-:W-:Y:S02]  /*4430*/  MOV R2, 0x4450 ;  /* 0x0000445000027802 */ /* 0x000fe40000000f00 */
[----:B---3-5:R-:W-:Y:S05]  /*4440*/  CALL.REL.NOINC `($__internal_0_$__cuda_sm10x_tcgen05_guardrail_trap_col_being_dealloced_not_returned_by_alloc) ;  /* 0x0000008c00747944 */ /* 0x028fea0003c00000 */
[----:B------:R-:W-:Y:S05]  /*4450*/  BRA `(.L_x_82) ;  /* 0x0000000000087947 */ /* 0x000fea0003800000 */
.L_x_80:
[----:B------:R-:W-:Y:S02]  /*4460*/  MOV R2, 0x4480 ;  /* 0x0000448000027802 */ /* 0x000fe40000000f00 */
[----:B---3-5:R-:W-:Y:S05]  /*4470*/  CALL.REL.NOINC `($__internal_2_$__cuda_sm10x_tcgen05_guardrail_trap_unallocated_columns_being_dealloced) ;  /* 0x0000008c00807944 */ /* 0x028fea0003c00000 */
.L_x_82:
[----:B------:R-:W-:Y:S01]  /*4480*/  NOP ;  /* 0x0000000000007918 */ /* 0x000fe20000000000 */
[----:B------:R-:W-:Y:S05]  /*4490*/  EXIT ;  /* 0x000000000000794d */ /* 0x000fea0003800000 */
.L_x_55:
[----:B------:R-:W-:-:S09]  /*44a0*/  UISETP.NE.OR UP0, UPT, UR18, 0x3, !UP4 ;  /* 0x000000031200788c */ /* 0x000fd2000e705670 */
[----:B------:R-:W-:Y:S05]  /*44b0*/  BRA.U UP0, `(.L_x_83) ;  /* 0x0000001500fc7547 */ /* 0x000fea000b800000 */
[----:B------:R-:W2:Y:S01]  /*44c0*/  LDCU.64 UR4, c[0x0][0x888] ;  /* 0x00011100ff0477ac */ /* 0x000ea20008000a00 */
[----:B------:R-:W3:Y:S01]  /*44d0*/  LDC.64 R12, c[0x0][0x348] ;  /* 0x0000d200ff0c7b82 */ /* 0x000ee20000000a00 */
[----:B------:R-:W-:Y:S01]  /*44e0*/  HFMA2 R10, -RZ, RZ, 0, 0 ;  /* 0x00000000ff0a7431 */ /* 0x000fe200000001ff */
[----:B------:R-:W-:Y:S01]  /*44f0*/  MOV R9, RZ ;  /* 0x000000ff00097202 */ /* 0x000fe20000000f00 */
[----:B------:R-:W4:Y:S01]  /*4500*/  LDCU UR38, c[0x0][0x370] ;  /* 0x00006e00ff2677ac */ /* 0x000f220008000800 */
[----:B------:R-:W-:Y:S01]  /*4510*/  HFMA2 R3, -RZ, RZ, 0, 2 ;  /* 0x00004000ff037431 */ /* 0x000fe200000001ff */
[----:B------:R-:W4:Y:S01]  /*4520*/  LDCU.128 UR48, c[0x0][0xb10] ;  /* 0x00016200ff3077ac */ /* 0x000f220008000c00 */
[----:B------:R-:W1:Y:S01]  /*4530*/  LDCU UR37, c[0x0][0x374] ;  /* 0x00006e80ff2577ac */ /* 0x000e620008000800 */
[----:B------:R-:W1:Y:S01]  /*4540*/  LDCU.64 UR30, c[0x0][0x890] ;  /* 0x00011200ff1e77ac */ /* 0x000e620008000a00 */
[----:B--2---:R-:W-:Y:S01]  /*4550*/  UISETP.NE.U32.AND UP0, UPT, UR4, URZ, UPT ;  /* 0x000000ff0400728c */ /* 0x004fe2000bf05070 */
[----:B------:R-:W2:Y:S01]  /*4560*/  LDCU UR15, c[0x0][0xb0c] ;  /* 0x00016180ff0f77ac */ /* 0x000ea20008000800 */
[----:B------:R-:W3:Y:S01]  /*4570*/  LDCU UR47, c[0x0][0xb20] ;  /* 0x00016400ff2f77ac */ /* 0x000ee20008000800 */
[----:B------:R-:W3:Y:S01]  /*4580*/  LDCU UR4, c[0x0][0xb30] ;  /* 0x00016600ff0477ac */ /* 0x000ee20008000800 */
[----:B----4-:R-:W-:-:S02]  /*4590*/  UIMAD.WIDE.U32 UR6, UR38, UR48, URZ ;  /* 0x00000030260672a5 */ /* 0x010fc4000f8e00ff */
[----:B-1----:R-:W-:Y:S02]  /*45a0*/  UIMAD.WIDE.U32 UR8, UR37, UR51, URZ ;  /* 0x00000033250872a5 */ /* 0x002fe4000f8e00ff */
[----:B------:R-:W-:Y:S01]  /*45b0*/  UISETP.NE.AND.EX UP6, UPT, UR5, URZ, UPT, UP0 ;  /* 0x000000ff0500728c */ /* 0x000fe2000bfc5300 */
[----:B------:R-:W-:Y:S01]  /*45c0*/  UMOV UR21, 0x400 ;  /* 0x0000040000157882 */ /* 0x000fe20000000000 */
[----:B------:R-:W-:Y:S02]  /*45d0*/  UISETP.NE.AND UP0, UPT, UR45, 0x1, UPT ;  /* 0x000000012d00788c */ /* 0x000fe4000bf05270 */
[----:B------:R-:W-:Y:S02]  /*45e0*/  UISETP.NE.U32.AND UP0, UPT, UR30, URZ, UPT ;  /* 0x000000ff1e00728c */ /* 0x000fe4000bf05070 */
[----:B------:R-:W-:Y:S01]  /*45f0*/  ULEA UR21, UR52, UR21, 0x18 ;  /* 0x0000001534157291 */ /* 0x000fe2000f8ec0ff */
[----:B------:R-:W-:Y:S01]  /*4600*/  UMOV UR6, UR7 ;  /* 0x0000000700067c82 */ /* 0x000fe20008000000 */
[----:B------:R-:W-:Y:S01]  /*4610*/  UMOV UR39, UR9 ;  /* 0x0000000900277c82 */ /* 0x000fe20008000000 */
[----:B------:R-:W-:-:S02]  /*4620*/  UISETP.GE.AND UP2, UPT, UR45, 0x1, UPT ;  /* 0x000000012d00788c */ /* 0x000fc4000bf46270 */
[----:B------:R-:W-:Y:S02]  /*4630*/  UISETP.NE.AND.EX UP5, UPT, UR31, URZ, UPT, UP0 ;  /* 0x000000ff1f00728c */ /* 0x000fe4000bfa5300 */
[----:B------:R-:W-:Y:S01]  /*4640*/  UPLOP3.LUT UP3, UPT, UPT, UPT, UPT, 0x40, 0x4 ;  /* 0x000000000004789c */ /* 0x000fe20003f6e870 */
[----:B------:R-:W1:Y:S01]  /*4650*/  LDCU.64 UR22, c[0x0][0xb28] ;  /* 0x00016500ff1677ac */ /* 0x000e620008000a00 */
[----:B--2---:R-:W-:Y:S02]  /*4660*/  UISETP.NE.AND UP2, UPT, UR15, 0x1, UPT ;  /* 0x000000010f00788c */ /* 0x004fe4000bf45270 */
[----:B------:R-:W-:Y:S02]  /*4670*/  UIADD3 UR41, UPT, UPT, UR21, 0x20, URZ ;  /* 0x0000002015297890 */ /* 0x000fe4000fffe0ff */
[----:B------:R-:W-:Y:S02]  /*4680*/  UIADD3 UR33, UPT, UPT, UR21, 0x28, URZ ;  /* 0x0000002815217890 */ /* 0x000fe4000fffe0ff */
[----:B------:R-:W-:-:S02]  /*4690*/  UIADD3 UR25, UPT, UPT, UR21, 0x30, URZ ;  /* 0x0000003015197890 */ /* 0x000fc4000fffe0ff */
[----:B------:R-:W-:Y:S02]  /*46a0*/  UIADD3 UR17, UPT, UPT, UR21, 0x38, URZ ;  /* 0x0000003815117890 */ /* 0x000fe4000fffe0ff */
[----:B------:R-:W-:Y:S02]  /*46b0*/  USHF.R.U32.HI UR46, URZ, UR49, UR6 ;  /* 0x00000031ff2e7299 */ /* 0x000fe40008011606 */
[----:B---3--:R-:W-:Y:S02]  /*46c0*/  USHF.R.U32.HI UR39, URZ, UR47, UR39 ;  /* 0x0000002fff277299 */ /* 0x008fe40008011627 */
[----:B------:R-:W-:Y:S02]  /*46d0*/  UISETP.NE.AND UP0, UPT, UR50, 0x1, UPT ;  /* 0x000000013200788c */ /* 0x000fe4000bf05270 */
[----:B------:R-:W-:-:S11]  /*46e0*/  UISETP.NE.AND UP4, UPT, UR4, 0x1, UPT ;  /* 0x000000010400788c */ /* 0x000fd6000bf85270 */
.L_x_98:
[C---:B------:R-:W-:Y:S02]  /*46f0*/  LEA R8, R10.reuse, UR21, 0x3 ;  /* 0x000000150a087c11 */ /* 0x040fe4000f8e18ff */
[----:B------:R-:W-:Y:S02]  /*4700*/  SHF.L.U32 R0, R9, 0x1f, RZ ;  /* 0x0000001f09007819 */ /* 0x000fe400000006ff */
[----:B------:R-:W-:Y:S02]  /*4710*/  LEA R4, R10, UR21, 0x4 ;  /* 0x000000150a047c11 */ /* 0x000fe4000f8e20ff */
[----:B--2---:R-:W2:Y:S02]  /*4720*/  SYNCS.PHASECHK.TRANS64.TRYWAIT P0, [R8+URZ+0x70], R0 ;  /* 0x00007000080075a7 */ /* 0x004ea400080011ff */
[----:B--2---:R-:W-:Y:S05]  /*4730*/  @!P0 BRA `(.L_x_84) ;  /* 0x0000008000b88947 */ /* 0x004fea0003800000 */
.L_x_205:
[----:B------:R-:W3:Y:S01]  /*4740*/  LDS.128 R4, [R4+0xe0] ;  /* 0x0000e00004047984 */ /* 0x000ee20000000c00 */
[----:B------:R-:W-:Y:S01]  /*4750*/  UISETP.GE.AND UP0, UPT, UR45, 0x1, UPT ;  /* 0x000000012d00788c */ /* 0x000fe2000bf06270 */
[----:B------:R-:W-:Y:S01]  /*4760*/  @!PT LDS RZ, [RZ] ;  /* 0x00000000fffff984 */ /* 0x000fe20000000800 */
[----:B------:R-:W-:Y:S01]  /*4770*/  @!PT LDS RZ, [RZ] ;  /* 0x00000000fffff984 */ /* 0x000fe20000000800 */
[----:B------:R-:W-:Y:S01]  /*4780*/  @!PT LDS RZ, [RZ] ;  /* 0x00000000fffff984 */ /* 0x000fe20000000800 */
[----:B------:R-:W-:Y:S01]  /*4790*/  @!PT LDS RZ, [RZ] ;  /* 0x00000000fffff984 */ /* 0x000fe20000000800 */
[----:B------:R4:W-:Y:S06]  /*47a0*/  MEMBAR.ALL.CTA ;  /* 0x0000000000007992 */ /* 0x0009ec0000008000 */
[----:B----4-:R-:W4:Y:S01]  /*47b0*/  FENCE.VIEW.ASYNC.S ;  /* 0x00000000000073c6 */ /* 0x010f220000000000 */
[----:B---3--:R-:W-:Y:S11]  /*47c0*/  LOP3.LUT P0, RZ, R6, 0x1, RZ, 0xc0, !PT ;  /* 0x0000000106ff7812 */ /* 0x008ff6000780c0ff */
[----:B------:R-:W-:Y:S02]  /*47d0*/  @!UPT UIADD3 URZ, UPT, UPT, URZ, URZ, URZ ;  /* 0x000000fffffff290 */ /* 0x000fe4000fffe0ff */
[----:B----4-:R-:W-:Y:S01]  /*47e0*/  VOTEU.ANY UP2, P0 ;  /* 0x0000000000ff7886 */ /* 0x010fe20000040100 */
[----:B------:R-:W-:Y:S11]  /*47f0*/  PLOP3.LUT P0, PT, PT, PT, UP2, 0x80, 0x8 ;  /* 0x000000000008781c */ /* 0x000ff60003f0f028 */
[----:B------:R-:W-:Y:S02]  /*4800*/  @!UPT UIADD3 URZ, UPT, UPT, URZ, URZ, URZ ;  /* 0x000000fffffff290 */ /* 0x000fe4000fffe0ff */
[----:B--2---:R-:W-:Y:S02]  /*4810*/  @P0 SHF.R.U32.HI R0, RZ, 0x10, R5 ;  /* 0x00000010ff000819 */ /* 0x004fe40000011605 */
[----:B------:R-:W-:Y:S02]  /*4820*/  @P0 MOV R2, R4 ;  /* 0x0000000400020202 */ /* 0x000fe40000000f00 */
[----:B------:R-:W-:Y:S01]  /*4830*/  @P0 R2UR UR4, R0 ;  /* 0x00000000000402ca */ /* 0x000fe200000e0000 */
[----:B------:R-:W-:Y:S01]  /*4840*/  VIADD R0, R8, 0x80 ;  /* 0x0000008008007836 */ /* 0x000fe20000000000 */
[----:B------:R-:W-:Y:S02]  /*4850*/  @P0 LOP3.LUT R4, R5, 0xffff, RZ, 0xc0, !PT ;  /* 0x0000ffff05040812 */ /* 0x000fe400078ec0ff */
[----:B------:R-:W-:Y:S02]  /*4860*/  @P0 R2UR UR6, R2 ;  /* 0x00000000020602ca */ /* 0x000fe400000e0000 */
[----:B------:R-:W-:Y:S02]  /*4870*/  PRMT R0, RZ, 0x654, R0 ;  /* 0x00000654ff007816 */ /* 0x000fe40000000000 */
[----:B------:R-:W-:Y:S02]  /*4880*/  @P0 R2UR UR5, R4 ;  /* 0x00000000040502ca */ /* 0x000fe400000e0000 */
[----:B------:R2:W-:Y:S03]  /*4890*/  SYNCS.ARRIVE.TRANS64.RED.A1T0 RZ, [R0+URZ], RZ ;  /* 0x000000ff00ff79a7 */ /* 0x0005e600081004ff */
[----:B------:R-:W-:Y:S04]  /*48a0*/  @UP2 UMOV UR29, UR4 ;  /* 0x00000004001d2c82 */ /* 0x000fe80008000000 */
[----:B------:R-:W-:Y:S04]  /*48b0*/  @UP2 UMOV UR14, UR6 ;  /* 0x00000006000e2c82 */ /* 0x000fe80008000000 */
[----:B------:R-:W-:Y:S01]  /*48c0*/  @UP2 UMOV UR13, UR5 ;  /* 0x00000005000d2c82 */ /* 0x000fe20008000000 */
[----:B------:R-:W-:Y:S05]  /*48d0*/  BRA.U !UP0, `(.L_x_85) ;  /* 0x0000000108c07547 */ /* 0x000fea000b800000 */
[----:B------:R-:W-:Y:S02]  /*48e0*/  UIMAD.WIDE.U32 UR18, UR13, UR51, URZ ;  /* 0x000000330d1272a5 */ /* 0x000fe4000f8e00ff */
[----:B------:R-:W-:Y:S02]  /*48f0*/  UP2UR UR16, UPR, URZ, 0x4 ;  /* 0x00000004ff107883 */ /* 0x000fe40008000000 */
[----:B------:R-:W-:Y:S02]  /*4900*/  UISETP.NE.AND UP2, UPT, UR50, 0x1, UPT ;  /* 0x000000013200788c */ /* 0x000fe4000bf45270 */
[----:B------:R-:W-:Y:S02]  /*4910*/  UIMAD.WIDE.U32 UR26, UR14, UR48, URZ ;  /* 0x000000300e1a72a5 */ /* 0x000fe4000f8e00ff */
[----:B------:R-:W-:Y:S02]  /*4920*/  USEL UR4, UR37, UR39, !UP2 ;  /* 0x0000002725047287 */ /* 0x000fe4000d000000 */
[----:B------:R-:W-:Y:S02]  /*4930*/  UISETP.NE.AND UP0, UPT, UR15, 0x1, UPT ;  /* 0x000000010f00788c */ /* 0x000fe4000bf05270 */
[----:B------:R-:W-:Y:S02]  /*4940*/  UP2UR UR20, UPR, URZ, 0x2 ;  /* 0x00000002ff147883 */ /* 0x000fe40008000000 */
[----:B------:R-:W-:Y:S02]  /*4950*/  UISETP.NE.AND UP1, UPT, UR45, 0x1, UPT ;  /* 0x000000012d00788c */ /* 0x000fe4000bf25270 */
[----:B-1----:R-:W-:Y:S02]  /*4960*/  UIMAD.WIDE.U32 UR8, UR4, UR22, URZ ;  /* 0x00000016040872a5 */ /* 0x002fe4000f8e00ff */
[----:B------:R-:W-:Y:S01]  /*4970*/  USEL UR7, UR38, UR46, !UP0 ;  /* 0x0000002e26077287 */ /* 0x000fe2000c000000 */
[----:B------:R-:W-:Y:S02]  /*4980*/  UMOV UR5, UR19 ;  /* 0x0000001300057c82 */ /* 0x000fe40008000000 */
[----:B------:R-:W-:Y:S02]  /*4990*/  USHF.R.U32.HI UR6, URZ, UR47, UR5 ;  /* 0x0000002fff067299 */ /* 0x000fe40008011605 */
[----:B------:R-:W-:Y:S02]  /*49a0*/  UIMAD.WIDE.U32 UR10, UR7, UR22, URZ ;  /* 0x00000016070a72a5 */ /* 0x000fe4000f8e00ff */
[----:B------:R-:W-:Y:S02]  /*49b0*/  USEL UR6, UR13, UR6, !UP2 ;  /* 0x000000060d067287 */ /* 0x000fe4000d000000 */
[----:B------:R-:W-:Y:S01]  /*49c0*/  UISETP.NE.AND UP2, UPT, UR16, URZ, UPT ;  /* 0x000000ff1000728c */ /* 0x000fe2000bf45270 */
[----:B------:R-:W-:Y:S02]  /*49d0*/  UMOV UR5, UR27 ;  /* 0x0000001b00057c82 */ /* 0x000fe40008000000 */
[----:B------:R-:W-:Y:S03]  /*49e0*/  USHF.R.U32.HI UR12, URZ, UR49, UR5 ;  /* 0x00000031ff0c7299 */ /* 0x000fe60008011605 */
[----:B------:R-:W-:Y:S02]  /*49f0*/  UMOV UR5, UR9 ;  /* 0x0000000900057c82 */ /* 0x000fe40008000000 */
[----:B------:R-:W-:Y:S03]  /*4a00*/  @UP1 USHF.R.U32.HI UR4, URZ, UR23, UR5 ;  /* 0x00000017ff041299 */ /* 0x000fe60008011605 */
[----:B------:R-:W-:Y:S01]  /*4a10*/  UMOV UR5, UR11 ;  /* 0x0000000b00057c82 */ /* 0x000fe20008000000 */
[----:B------:R-:W-:Y:S02]  /*4a20*/  UIMAD UR4, UR45, UR4, URZ ;  /* 0x000000042d0472a4 */ /* 0x000fe4000f8e02ff */
[----:B------:R-:W-:Y:S02]  /*4a30*/  @UP1 USHF.R.U32.HI UR7, URZ, UR23, UR5 ;  /* 0x00000017ff071299 */ /* 0x000fe40008011605 */
[----:B------:R-:W-:Y:S02]  /*4a40*/  USEL UR5, UR14, UR12, !UP0 ;  /* 0x0000000c0e057287 */ /* 0x000fe4000c000000 */
[----:B------:R-:W-:Y:S02]  /*4a50*/  UIMAD.WIDE.U32 UR10, UR6, UR22, URZ ;  /* 0x00000016060a72a5 */ /* 0x000fe4000f8e00ff */
[----:B------:R-:W-:Y:S02]  /*4a60*/  UIMAD UR8, UR45, UR7, URZ ;  /* 0x000000072d0872a4 */ /* 0x000fe4000f8e02ff */
[----:B------:R-:W-:Y:S03]  /*4a70*/  UISETP.GE.AND UP0, UPT, UR6, UR4, UPT ;  /* 0x000000040600728c */ /* 0x000fe6000bf06270 */
[----:B------:R-:W-:Y:S01]  /*4a80*/  UMOV UR4, UR11 ;  /* 0x0000000b00047c82 */ /* 0x000fe20008000000 */
[----:B------:R-:W-:Y:S02]  /*4a90*/  UISETP.GE.OR UP0, UPT, UR5, UR8, UP0 ;  /* 0x000000080500728c */ /* 0x000fe40008706670 */
[----:B------:R-:W-:Y:S02]  /*4aa0*/  USHF.R.U32.HI UR4, URZ, UR23, UR4 ;  /* 0x00000017ff047299 */ /* 0x000fe40008011604 */
[----:B------:R-:W-:Y:S02]  /*4ab0*/  UIMAD.WIDE.U32 UR8, UR5, UR22, URZ ;  /* 0x00000016050872a5 */ /* 0x000fe4000f8e00ff */
[----:B------:R-:W-:Y:S04]  /*4ac0*/  USEL UR10, UR6, UR4, !UP1 ;  /* 0x00000004060a7287 */ /* 0x000fe8000c800000 */
[----:B------:R-:W-:Y:S01]  /*4ad0*/  UIADD3 UR11, UPT, UPT, -UR10, URZ, URZ ;  /* 0x000000ff0a0b7290 */ /* 0x000fe2000fffe1ff */
[----:B------:R-:W-:Y:S02]  /*4ae0*/  @!UP0 UMOV UR4, UR9 ;  /* 0x0000000900048c82 */ /* 0x000fe40008000000 */
[----:B------:R-:W-:Y:S02]  /*4af0*/  @!UP0 USHF.R.U32.HI UR4, URZ, UR23, UR4 ;  /* 0x00000017ff048299 */ /* 0x000fe40008011604 */
[----:B------:R-:W-:Y:S02]  /*4b00*/  UIMAD UR8, UR45, UR11, UR6 ;  /* 0x0000000b2d0872a4 */ /* 0x000fe4000f8e0206 */
[----:B------:R-:W-:Y:S02]  /*4b10*/  @!UP0 USEL UR4, UR5, UR4, !UP1 ;  /* 0x0000000405048287 */ /* 0x000fe4000c800000 */
[----:B------:R-:W-:Y:S02]  /*4b20*/  UISETP.NE.AND UP1, UPT, UR20, URZ, UPT ;  /* 0x000000ff1400728c */ /* 0x000fe4000bf25270 */
[----:B------:R-:W-:Y:S02]  /*4b30*/  @!UP0 UIMAD UR7, UR7, UR8, UR4 ;  /* 0x00000008070782a4 */ /* 0x000fe4000f8e0204 */
[----:B------:R-:W-:Y:S02]  /*4b40*/  @!UP0 UIADD3 UR9, UPT, UPT, UR10, -UR4, URZ ;  /* 0x800000040a098290 */ /* 0x000fe4000fffe0ff */
[----:B------:R-:W-:Y:S02]  /*4b50*/  UIADD3 UR8, UPT, UPT, -UR6, URZ, URZ ;  /* 0x000000ff06087290 */ /* 0x000fe4000fffe1ff */
[----:B------:R-:W-:Y:S02]  /*4b60*/  UIADD3 UR4, UPT, UPT, -UR5, URZ, URZ ;  /* 0x000000ff05047290 */ /* 0x000fe4000fffe1ff */
[----:B------:R-:W-:Y:S03]  /*4b70*/  @!UP0 UIMAD UR6, UR9, UR45, UR5 ;  /* 0x0000002d090682a4 */ /* 0x000fe6000f8e0205 */
[----:B------:R-:W-:Y:S01]  /*4b80*/  @!UP0 UMOV UR5, UR7 ;  /* 0x0000000700058c82 */ /* 0x000fe20008000000 */
[----:B------:R-:W-:Y:S02]  /*4b90*/  UIMAD UR7, UR15, UR4, UR14 ;  /* 0x000000040f0772a4 */ /* 0x000fe4000f8e020e */
[----:B------:R-:W-:Y:S02]  /*4ba0*/  UIMAD UR4, UR50, UR8, UR13 ;  /* 0x00000008320472a4 */ /* 0x000fe4000f8e020d */
[----:B------:R-:W-:Y:S02]  /*4bb0*/  UIMAD UR14, UR5, UR15, UR7 ;  /* 0x0000000f050e72a4 */ /* 0x000fe4000f8e0207 */
[----:B------:R-:W-:Y:S11]  /*4bc0*/  UIMAD UR13, UR6, UR50, UR4 ;  /* 0x00000032060d72a4 */ /* 0x000ff6000f8e0204 */
[----:B------:R-:W-:Y:S01]  /*4bd0*/  @!UPT UIADD3 URZ, UPT, UPT, URZ, URZ, URZ ;  /* 0x000000fffffff290 */ /* 0x000fe2000fffe0ff */
.L_x_85:
[----:B------:R-:W3:Y:S01]  /*4be0*/  @!UP4 LDCU.128 UR8, c[0x0][0xb10] ;  /* 0x00016200ff08c7ac */ /* 0x000ee20008000c00 */
[----:B------:R-:W-:Y:S01]  /*4bf0*/  IMAD.MOV.U32 R5, RZ, RZ, 0x1 ;  /* 0x00000001ff057424 */ /* 0x000fe200078e00ff */
[----:B------:R-:W-:Y:S04]  /*4c00*/  ISETP.NE.U32.AND P0, PT, RZ, UR30, PT ;  /* 0x0000001eff007c0c */ /* 0x000fe8000bf05070 */
[----:B------:R-:W-:Y:S01]  /*4c10*/  ISETP.NE.AND.EX P0, PT, RZ, UR31, PT, P0 ;  /* 0x0000001fff007c0c */ /* 0x000fe2000bf05300 */
[----:B------:R-:W4:Y:S01]  /*4c20*/  @!UP4 LDCU UR5, c[0x0][0xb0c] ;  /* 0x00016180ff05c7ac */ /* 0x000f220008000800 */
[----:B------:R-:W-:Y:S01]  /*4c30*/  SHF.L.U32 R5, R5, 0x1f, RZ ;  /* 0x0000001f05057819 */ /* 0x000fe200000006ff */
[----:B------:R-:W-:Y:S02]  /*4c40*/  USHF.L.U32 UR43, UR24, 0x7, URZ ;  /* 0x00000007182b7899 */ /* 0x000fe400080006ff */
[----:B------:R-:W-:Y:S02]  /*4c50*/  USHF.L.U32 UR42, UR28, 0x8, URZ ;  /* 0x000000081c2a7899 */ /* 0x000fe400080006ff */
[----:B---3--:R-:W-:Y:S07]  /*4c60*/  UIMAD.WIDE.U32 UR6, UR14, UR8, URZ ;  /* 0x000000080e0672a5 */ /* 0x008fee000f8e00ff */
[----:B------:R-:W-:Y:S01]  /*4c70*/  @!UP4 UMOV UR4, UR7 ;  /* 0x000000070004cc82 */ /* 0x000fe20008000000 */
[----:B----4-:R-:W-:Y:S02]  /*4c80*/  @!UP4 UISETP.NE.AND UP0, UPT, UR5, 0x1, UPT ;  /* 0x000000010500c88c */ /* 0x010fe4000bf05270 */
[----:B------:R-:W-:Y:S02]  /*4c90*/  @!UP4 USHF.R.U32.HI UR4, URZ, UR9, UR4 ;  /* 0x00000009ff04c299 */ /* 0x000fe40008011604 */
[----:B------:R-:W-:Y:S02]  /*4ca0*/  UIMAD.WIDE.U32 UR6, UR13, UR11, URZ ;  /* 0x0000000b0d0672a5 */ /* 0x000fe4000f8e00ff */
[----:B------:R-:W-:Y:S02]  /*4cb0*/  @!UP4 USEL UR8, UR14, UR4, !UP0 ;  /* 0x000000040e08c287 */ /* 0x000fe4000c000000 */
[----:B------:R-:W-:Y:S03]  /*4cc0*/  @!UP4 UISETP.NE.AND UP0, UPT, UR10, 0x1, UPT ;  /* 0x000000010a00c88c */ /* 0x000fe6000bf05270 */
[----:B------:R-:W-:Y:S02]  /*4cd0*/  @!UP4 UMOV UR6, UR7 ;  /* 0x000000070006cc82 */ /* 0x000fe40008000000 */
[----:B------:R-:W3:Y:S02]  /*4ce0*/  @!UP4 LDCU UR4, c[0x0][0xb20] ;  /* 0x00016400ff04c7ac */ /* 0x000ee40008000800 */
[----:B---3--:R-:W-:Y:S04]  /*4cf0*/  @!UP4 USHF.R.U32.HI UR6, URZ, UR4, UR6 ;  /* 0x00000004ff06c299 */ /* 0x008fe80008011606 */
[----:B------:R-:W-:Y:S04]  /*4d00*/  @!UP4 USEL UR6, UR13, UR6, !UP0 ;  /* 0x000000060d06c287 */ /* 0x000fe8000c000000 */
[----:B------:R-:W-:Y:S02]  /*4d10*/  @!UP4 UIADD3 UR4, UPT, UPT, -UR8, UR6, URZ ;  /* 0x000000060804c290 */ /* 0x000fe4000fffe1ff */
[----:B------:R-:W-:Y:S02]  /*4d20*/  @!UP4 UIADD3 UR6, UPT, UPT, UR8, -UR6, URZ ;  /* 0x800000060806c290 */ /* 0x000fe4000fffe0ff */
[----:B------:R-:W-:Y:S02]  /*4d30*/  @!UP4 UIMAD UR14, UR4, UR5, UR14 ;  /* 0x00000005040ec2a4 */ /* 0x000fe4000f8e020e */
[----:B------:R-:W-:Y:S01]  /*4d40*/  @!UP4 UIMAD UR13, UR6, UR10, UR13 ;  /* 0x0000000a060dc2a4 */ /* 0x000fe2000f8e020d */
[----:B------:R-:W-:Y:S11]  /*4d50*/  BRA.U UP3, `(.L_x_86) ;  /* 0x0000000103107547 */ /* 0x000ff6000b800000 */
[----:B------:R-:W-:Y:S04]  /*4d60*/  MOV R2, UR53 ;  /* 0x0000003500027c02 */ /* 0x000fe80008000f00 */
[----:B------:R-:W-:Y:S04]  /*4d70*/  SHF.L.U32 R2, R2, 0x1f, RZ ;  /* 0x0000001f02027819 */ /* 0x000fe800000006ff */
[----:B------:R-:W3:Y:S02]  /*4d80*/  SYNCS.PHASECHK.TRANS64.TRYWAIT P1, [UR21+0x68], R2 ;  /* 0x00006802ff0075a7 */ /* 0x000ee40008021115 */
[----:B---3--:R-:W-:Y:S05]  /*4d90*/  @!P1 BRA `(.L_x_87) ;  /* 0x0000007c00349947 */ /* 0x008fea0003800000 */
.L_x_86:
[----:B------:R-:W-:Y:S05]  /*4da0*/  BRA.U !UP5, `(.L_x_88) ;  /* 0x000000010d387547 */ /* 0x000fea000b800000 */
[----:B------:R-:W-:Y:S01]  /*4db0*/  UPLOP3.LUT UP1, UPT, UPT, UPT, UP6, 0x80, 0x8 ;  /* 0x000000000008789c */ /* 0x000fe20003f2f060 */
[----:B--2---:R-:W-:Y:S01]  /*4dc0*/  HFMA2 R0, -RZ, RZ, 0, 5.9604644775390625e-08 ;  /* 0x00000001ff007431 */ /* 0x004fe200000001ff */
[----:B------:R-:W2:Y:S01]  /*4dd0*/  LDCU.64 UR8, c[0x0][0x358] ;  /* 0x00006b00ff0877ac */ /* 0x000ea20008000a00 */
[----:B------:R-:W-:Y:S03]  /*4de0*/  IMAD.MOV.U32 R83, RZ, RZ, 0x1 ;  /* 0x00000001ff537424 */ /* 0x000fe600078e00ff */
[----:B------:R-:W-:Y:S05]  /*4df0*/  PLOP3.LUT P1, PT, PT, PT, UP1, 0x80, 0x8 ;  /* 0x000000000008781c */ /* 0x000fea0003f2f018 */
[----:B------:R-:W3:Y:S01]  /*4e00*/  @UP1 LDCU.64 UR4, c[0x0][0x888] ;  /* 0x00011100ff0417ac */ /* 0x000ee20008000a00 */
[----:B------:R-:W-:Y:S07]  /*4e10*/  @UP1 UIMAD UR6, UR36, UR30, URZ ;  /* 0x0000001e240612a4 */ /* 0x000fee000f8e02ff */
[----:B------:R-:W-:Y:S01]  /*4e20*/  @!P1 PRMT R83, R0, 0x7610, R83 ;  /* 0x0000761000539816 */ /* 0x000fe20000000053 */
[----:B---3--:R-:W-:Y:S06]  /*4e30*/  @UP1 UIMAD.WIDE UR4, UR6, 0x4, UR4 ;  /* 0x00000004060418a5 */ /* 0x008fec000f8e0204 */
[----:B------:R-:W-:Y:S01]  /*4e40*/  IMAD.U32 R6, RZ, RZ, UR4 ;  /* 0x00000004ff067e24 */ /* 0x000fe2000f8e00ff */
[----:B------:R-:W-:Y:S04]  /*4e50*/  MOV R7, UR5 ;  /* 0x0000000500077c02 */ /* 0x000fe80008000f00 */
[----:B------:R-:W3:Y:S01]  /*4e60*/  @!UP1 LDCU UR4, c[0x0][0x880] ;  /* 0x00011000ff0497ac */ /* 0x000ee20008000800 */
[----:B--2--5:R4:W5:Y:S02]  /*4e70*/  @P1 LDG.E R45, desc[UR8][R6.64] ;  /* 0x00000008062d1981 */ /* 0x024964000c1e1900 */
[----:B---34-:R-:W-:Y:S07]  /*4e80*/  @!P1 IMAD.U32 R45, RZ, RZ, UR4 ;  /* 0x00000004ff2d9e24 */ /* 0x018fee000f8e00ff */
.L_x_88:
[----:B-----5:R-:W-:Y:S01]  /*4e90*/  @!P0 FSETP.EQ.AND P2, PT, R45, RZ, PT ;  /* 0x000000ff2d00820b */ /* 0x020fe20003f42000 */
[----:B------:R-:W-:Y:S01]  /*4ea0*/  @!UPT UIADD3 URZ, UPT, UPT, URZ, URZ, URZ ;  /* 0x000000fffffff290 */ /* 0x000fe2000fffe0ff */
[----:B------:R-:W-:Y:S11]  /*4eb0*/  @!P0 BRA `(.L_x_89) ;  /* 0x0000000000148947 */ /* 0x000ff60003800000 */
[----:B------:R-:W-:Y:S02]  /*4ec0*/  LOP3.LUT P0, RZ, R83, 0xff, RZ, 0xc0, !PT ;  /* 0x000000ff53ff7812 */ /* 0x000fe4000780c0ff */
[----:B------:R-:W-:Y:S04]  /*4ed0*/  PLOP3.LUT P2, PT, PT, PT, UP1, 0x80, 0x8 ;  /* 0x000000000008781c */ /* 0x000fe80003f4f018 */
[----:B------:R-:W-:Y:S07]  /*4ee0*/  PLOP3.LUT P2, PT, P2, PT, PT, 0x8, 0x80 ;  /* 0x000000000080781c */ /* 0x000fee000174e170 */
[----:B------:R-:W-:Y:S11]  /*4ef0*/  @P0 FSETP.EQ.AND P2, PT, R45, RZ, PT ;  /* 0x000000ff2d00020b */ /* 0x000ff60003f42000 */
[----:B------:R-:W-:Y:S02]  /*4f00*/  @!UPT UIADD3 URZ, UPT, UPT, URZ, URZ, URZ ;  /* 0x000000fffffff290 */ /* 0x000fe4000fffe0ff */
.L_x_89:
[----:B------:R-:W3:Y:S01]  /*4f10*/  SYNCS.PHASECHK.TRANS64.TRYWAIT P0, [UR21+0x40], R5 ;  /* 0x00004005ff0075a7 */ /* 0x000ee20008001115 */
[----:B------:R-:W-:Y:S04]  /*4f20*/  ELECT P1, URZ, PT ;  /* 0x0000000000ff782f */ /* 0x000fe80003820000 */
[----:B------:R-:W-:Y:S01]  /*4f30*/  PLOP3.LUT P1, PT, P2, P1, PT, 0xf2, 0x2f ;  /* 0x00000000002f781c */ /* 0x000fe20001723e72 */
[----:B------:R-:W-:Y:S01]  /*4f40*/  @!UPT UIADD3 URZ, UPT, UPT, URZ, URZ, URZ ;  /* 0x000000fffffff290 */ /* 0x000fe2000fffe0ff */
[----:B---3--:R-:W-:Y:S11]  /*4f50*/  @!P0 BRA `(.L_x_90) ;  /* 0x0000007800dc8947 */ /* 0x008ff60003800000 */
.L_x_208:
[----:B--2---:R-:W-:Y:S01]  /*4f60*/  @!P1 IADD3 R2, P0, PT, R12, 0x580, RZ ;  /* 0x000005800c029810 */ /* 0x004fe20007f1e0ff */
[----:B------:R-:W-:Y:S01]  /*4f70*/  VOTEU.ALL UP0, P1 ;  /* 0x0000000000ff7886 */ /* 0x000fe20000800000 */
[----:B------:R-:W-:Y:S01]  /*4f80*/  UMOV UR6, 0x0 ;  /* 0x0000000000067882 */ /* 0x000fe20000000000 */
[----:B------:R-:W-:Y:S01]  /*4f90*/  UMOV UR7, 0x10000000 ;  /* 0x1000000000077882 */ /* 0x000fe20000000000 */
[----:B------:R-:W-:Y:S01]  /*4fa0*/  @!P1 R2UR UR5, R2 ;  /* 0x00000000020592ca */ /* 0x000fe200000e0000 */
[----:B------:R-:W-:Y:S01]  /*4fb0*/  @!P1 IMAD.X R0, RZ, RZ, R13, P0 ;  /* 0x000000ffff009224 */ /* 0x000fe200000e060d */
[----:B------:R-:W-:Y:S01]  /*4fc0*/  @!UP0 UIADD3 UR40, UPT, UPT, UR21, 0x400, URZ ;  /* 0x0000040015288890 */ /* 0x000fe2000fffe0ff */
[----:B------:R-:W-:Y:S01]  /*4fd0*/  VOTEU.ALL UP0, P1 ;  /* 0x0000000000ff7886 */ /* 0x000fe20000800000 */
[----:B------:R-:W-:Y:S02]  /*4fe0*/  UMOV UR44, UR36 ;  /* 0x00000024002c7c82 */ /* 0x000fe40008000000 */
[----:B------:R-:W-:Y:S01]  /*4ff0*/  @!P1 R2UR UR4, R0 ;  /* 0x00000000000492ca */ /* 0x000fe200000e0000 */
[----:B------:R-:W-:Y:S06]  /*5000*/  @!P1 IMAD.MOV.U32 R0, RZ, RZ, 0x4000 ;  /* 0x00004000ff009424 */ /* 0x000fec00078e00ff */
[----:B------:R-:W-:Y:S06]  /*5010*/  IMAD.U32 R6, RZ, RZ, UR5 ;  /* 0x00000005ff067e24 */ /* 0x000fec000f8e00ff */
[----:B------:R-:W-:Y:S01]  /*5020*/  IMAD.U32 R7, RZ, RZ, UR4 ;  /* 0x00000004ff077e24 */ /* 0x000fe2000f8e00ff */
[----:B------:R-:W-:Y:S04]  /*5030*/  @!P1 R2UR UR4, R6 ;  /* 0x00000000060492ca */ /* 0x000fe800000e0000 */
[----:B------:R-:W-:Y:S11]  /*5040*/  @!P1 R2UR UR5, R7 ;  /* 0x00000000070592ca */ /* 0x000ff600000e0000 */
[----:B------:R-:W-:Y:S02]  /*5050*/  @!UPT UIADD3 URZ, UPT, UPT, URZ, URZ, URZ ;  /* 0x000000fffffff290 */ /* 0x000fe4000fffe0ff */
[----:B------:R2:W-:Y:S01]  /*5060*/  @!UP0 UTMALDG.3D [UR40], [UR4], desc[UR6] ;  /* 0x00000628040085b4 */ /* 0x0005e20008011000 */
[----:B------:R3:W-:Y:S01]  /*5070*/  @!P1 SYNCS.ARRIVE.TRANS64.RED.A0TR RZ, [UR21+0x20], R0 ;  /* 0x00002000ffff99a7 */ /* 0x0007e20008300415 */
[----:B--2---:R-:W-:Y:S09]  /*5080*/  UPRMT UR6, UR52, 0x654, UR41 ;  /* 0x0000065434067896 */ /* 0x004ff20008000029 */
[----:B------:R-:W-:Y:S01]  /*5090*/  SYNCS.ARRIVE.TRANS64.RED.A1T0 RZ, [UR6], RZ ;  /* 0x000000ffffff79a7 */ /* 0x000fe20008100406 */
[----:B------:R-:W2:Y:S02]  /*50a0*/  SYNCS.PHASECHK.TRANS64.TRYWAIT P0, [UR21+0x48], R5 ;  /* 0x00004805ff0075a7 */ /* 0x000ea40008001115 */
[----:B--23--:R-:W-:Y:S05]  /*50b0*/  @!P0 BRA `(.L_x_91) ;  /* 0x00000078009c8947 */ /* 0x00cfea0003800000 */
.L_x_210:
[----:B------:R-:W-:Y:S01]  /*50c0*/  @!P1 IADD3 R2, P0, PT, R12, 0x580, RZ ;  /* 0x000005800c029810 */ /* 0x000fe20007f1e0ff */
[----:B------:R-:W-:Y:S01]  /*50d0*/  VOTEU.ALL UP0, P1 ;  /* 0x0000000000ff7886 */ /* 0x000fe20000800000 */
[----:B------:R-:W-:Y:S01]  /*50e0*/  UMOV UR8, 0x0 ;  /* 0x0000000000087882 */ /* 0x000fe20000000000 */
[----:B------:R-:W-:Y:S01]  /*50f0*/  UMOV UR9, 0x10000000 ;  /* 0x1000000000097882 */ /* 0x000fe20000000000 */
[----:B------:R-:W-:Y:S01]  /*5100*/  @!P1 R2UR UR5, R2 ;  /* 0x00000000020592ca */ /* 0x000fe200000e0000 */
[----:B--2---:R-:W-:Y:S01]  /*5110*/  @!P1 IMAD.X R0, RZ, RZ, R13, P0 ;  /* 0x000000ffff009224 */ /* 0x004fe200000e060d */
[----:B------:R-:W-:Y:S02]  /*5120*/  @!UP0 UIADD3 UR34, UPT, UPT, UR42, 0x20, URZ ;  /* 0x000000202a228890 */ /* 0x000fe4000fffe0ff */
[----:B------:R-:W-:Y:S02]  /*5130*/  @!UP0 UIADD3 UR32, UPT, UPT, UR21, 0x4400, URZ ;  /* 0x0000440015208890 */ /* 0x000fe4000fffe0ff */
[----:B------:R-:W-:Y:S01]  /*5140*/  @!P1 R2UR UR4, R0 ;  /* 0x00000000000492ca */ /* 0x000fe200000e0000 */
[----:B------:R-:W-:Y:S01]  /*5150*/  VOTEU.ALL UP0, P1 ;  /* 0x0000000000ff7886 */ /* 0x000fe20000800000 */
[----:B------:R-:W-:Y:S01]  /*5160*/  @!P1 IMAD.MOV.U32 R0, RZ, RZ, 0x4000 ;  /* 0x00004000ff009424 */ /* 0x000fe200078e00ff */
[----:B------:R-:W-:Y:S01]  /*5170*/  UMOV UR35, UR43 ;  /* 0x0000002b00237c82 */ /* 0x000fe20008000000 */
[----:B------:R-:W-:Y:S03]  /*5180*/  UPRMT UR7, UR52, 0x654, UR33 ;  /* 0x0000065434077896 */ /* 0x000fe60008000021 */
[----:B------:R-:W-:Y:S06]  /*5190*/  IMAD.U32 R6, RZ, RZ, UR5 ;  /* 0x00000005ff067e24 */ /* 0x000fec000f8e00ff */
[----:B------:R-:W-:Y:S01]  /*51a0*/  IMAD.U32 R7, RZ, RZ, UR4 ;  /* 0x00000004ff077e24 */ /* 0x000fe2000f8e00ff */
[----:B------:R-:W-:Y:S04]  /*51b0*/  @!P1 R2UR UR4, R6 ;  /* 0x00000000060492ca */ /* 0x000fe800000e0000 */
[----:B------:R-:W-:Y:S11]  /*51c0*/  @!P1 R2UR UR5, R7 ;  /* 0x00000000070592ca */ /* 0x000ff600000e0000 */
[----:B------:R-:W-:Y:S02]  /*51d0*/  @!UPT UIADD3 URZ, UPT, UPT, URZ, URZ, URZ ;  /* 0x000000fffffff290 */ /* 0x000fe4000fffe0ff */
[----:B------:R2:W-:Y:S01]  /*51e0*/  @!UP0 UTMALDG.3D [UR32], [UR4], desc[UR8] ;  /* 0x00000820040085b4 */ /* 0x0005e20008011000 */
[----:B------:R2:W-:Y:S01]  /*51f0*/  @!P1 SYNCS.ARRIVE.TRANS64.RED.A0TR RZ, [UR21+0x28], R0 ;  /* 0x00002800ffff99a7 */ /* 0x0005e20008300415 */
[----:B------:R-:W-:Y:S01]  /*5200*/  SYNCS.ARRIVE.TRANS64.RED.A1T0 RZ, [UR7], RZ ;  /* 0x000000ffffff79a7 */ /* 0x000fe20008100407 */
[----:B------:R-:W3:Y:S02]  /*5210*/  SYNCS.PHASECHK.TRANS64.TRYWAIT P0, [UR21+0x50], R5 ;  /* 0x00005005ff0075a7 */ /* 0x000ee40008001115 */
[----:B--23--:R-:W-:Y:S05]  /*5220*/  @!P0 BRA `(.L_x_92) ;  /* 0x0000007800588947 */ /* 0x00cfea0003800000 */
.L_x_212:
        /* <DEDUP_REMOVED lines=10> */
[----:B------:R-:W-:Y:S01]  /*52d0*/  UMOV UR27, UR43 ;  /* 0x0000002b001b7c82 */ /* 0x000fe20008000000 */
[----:B------:R-:W-:Y:S01]  /*52e0*/  UMOV UR28, UR36 ;  /* 0x00000024001c7c82 */ /* 0x000fe20008000000 */
[----:B------:R-:W-:Y:S03]  /*52f0*/  @!P1 IMAD.MOV.U32 R0, RZ, RZ, 0x4000 ;  /* 0x00004000ff009424 */ /* 0x000fe600078e00ff */
        /* <DEDUP_REMOVED lines=11> */
.L_x_214:
[----:B------:R-:W-:Y:S01]  /*53b0*/  @!P1 IADD3 R2, P0, PT, R12, 0x580, RZ ;  /* 0x000005800c029810 */ /* 0x000fe20007f1e0ff */
[----:B------:R-:W-:Y:S01]  /*53c0*/  VOTEU.ALL UP0, P1 ;  /* 0x0000000000ff7886 */ /* 0x000fe20000800000 */
[----:B------:R-:W-:Y:S01]  /*53d0*/  UMOV UR8, 0x0 ;  /* 0x0000000000087882 */ /* 0x000fe20000000000 */
[----:B------:R-:W-:Y:S01]  /*53e0*/  UMOV UR9, 0x10000000 ;  /* 0x1000000000097882 */ /* 0x000fe20000000000 */
[----:B------:R-:W-:Y:S01]  /*53f0*/  @!P1 R2UR UR5, R2 ;  /* 0x00000000020592ca */ /* 0x000fe200000e0000 */
[----:B--2---:R-:W-:Y:S01]  /*5400*/  @!P1 IMAD.X R0, RZ, RZ, R13, P0 ;  /* 0x000000ffff009224 */ /* 0x004fe200000e060d */
[----:B------:R-:W-:Y:S01]  /*5410*/  @!UP0 UIADD3 UR18, UPT, UPT, UR42, 0x60, URZ ;  /* 0x000000602a128890 */ /* 0x000fe2000fffe0ff */
[----:B------:R-:W-:Y:S01]  /*5420*/  SHF.L.U32 R4, RZ, 0x1f, RZ ;  /* 0x0000001fff047819 */ /* 0x000fe200000006ff */
        /* <DEDUP_REMOVED lines=17> */
.L_x_216:
        /* <DEDUP_REMOVED lines=12> */
[----:B------:R-:W-:Y:S01]  /*5600*/  UMOV UR11, UR43 ;  /* 0x0000002b000b7c82 */ /* 0x000fe20008000000 */
[----:B------:R-:W-:Y:S02]  /*5610*/  UMOV UR12, UR36 ;  /* 0x00000024000c7c82 */ /* 0x000fe40008000000 */
        /* <DEDUP_REMOVED lines=10> */
.L_x_218:
        /* <DEDUP_REMOVED lines=24> */
.L_x_220:
[----:B------:R-:W-:Y:S01]  /*5840*/  @!P1 IADD3 R2, P0, PT, R12, 0x580, RZ ;  /* 0x000005800c029810 */ /* 0x000fe20007f1e0ff */
[----:B------:R-:W-:Y:S01]  /*5850*/  VOTEU.ALL UP0, P1 ;  /* 0x0000000000ff7886 */ /* 0x000fe20000800000 */
[----:B------:R-:W-:Y:S01]  /*5860*/  UMOV UR6, 0x0 ;  /* 0x0000000000067882 */ /* 0x000fe20000000000 */
[----:B------:R-:W-:Y:S01]  /*5870*/  UMOV UR7, 0x10000000 ;  /* 0x1000000000077882 */ /* 0x000fe20000000000 */
[----:B------:R-:W-:Y:S01]  /*5880*/  @!P1 R2UR UR5, R2 ;  /* 0x00000000020592ca */ /* 0x000fe200000e0000 */
[----:B--2---:R-:W-:Y:S01]  /*5890*/  @!P1 IMAD.X R0, RZ, RZ, R13, P0 ;  /* 0x000000ffff009224 */ /* 0x004fe200000e060d */
[----:B------:R-:W-:Y:S01]  /*58a0*/  @!UP0 UIADD3 UR10, UPT, UPT, UR42, 0xc0, URZ ;  /* 0x000000c02a0a8890 */ /* 0x000fe2000fffe0ff */
[----:B------:R-:W-:Y:S01]  /*58b0*/  VIADD R10, R10, 0x1 ;  /* 0x000000010a0a7836 */ /* 0x000fe20000000000 */
        /* <DEDUP_REMOVED lines=17> */
.L_x_222:
[----:B------:R-:W-:Y:S01]  /*59d0*/  @!P1 IADD3 R2, P0, PT, R12, 0x580, RZ ;  /* 0x000005800c029810 */ /* 0x000fe20007f1e0ff */
[----:B------:R-:W-:Y:S01]  /*59e0*/  VOTEU.ALL UP0, P1 ;  /* 0x0000000000ff7886 */ /* 0x000fe20000800000 */
[----:B------:R-:W-:Y:S01]  /*59f0*/  UMOV UR6, 0x0 ;  /* 0x0000000000067882 */ /* 0x000fe20000000000 */
[----:B------:R-:W-:Y:S01]  /*5a00*/  UMOV UR7, 0x10000000 ;  /* 0x1000000000077882 */ /* 0x000fe20000000000 */
[----:B------:R-:W-:Y:S01]  /*5a10*/  @!P1 R2UR UR5, R2 ;  /* 0x00000000020592ca */ /* 0x000fe200000e0000 */
[----:B--2---:R-:W-:Y:S01]  /*5a20*/  @!P1 IMAD.X R0, RZ, RZ, R13, P0 ;  /* 0x000000ffff009224 */ /* 0x004fe200000e060d */
[----:B------:R-:W-:Y:S01]  /*5a30*/  @!UP0 UIADD3 UR10, UPT, UPT, UR42, 0xe0, URZ ;  /* 0x000000e02a0a8890 */ /* 0x000fe2000fffe0ff */
[----:B------:R-:W-:Y:S01]  /*5a40*/  R2UR UR19, R85 ;  /* 0x00000000551372ca */ /* 0x000fe200000e0000 */
[----:B------:R-:W-:Y:S01]  /*5a50*/  @!UP0 UIADD3 UR8, UPT, UPT, UR21, 0xc400, URZ ;  /* 0x0000c40015088890 */ /* 0x000fe2000fffe0ff */
[----:B------:R-:W-:Y:S01]  /*5a60*/  R2UR UR18, R86 ;  /* 0x00000000561272ca */ /* 0x000fe200000e0000 */
[----:B------:R-:W-:Y:S01]  /*5a70*/  VOTEU.ALL UP0, P1 ;  /* 0x0000000000ff7886 */ /* 0x000fe20000800000 */
[----:B------:R-:W-:Y:S01]  /*5a80*/  @!P1 R2UR UR4, R0 ;  /* 0x00000000000492ca */ /* 0x000fe200000e0000 */
[----:B------:R-:W-:Y:S01]  /*5a90*/  UMOV UR9, UR17 ;  /* 0x0000001100097c82 */ /* 0x000fe20008000000 */
[----:B------:R-:W-:Y:S01]  /*5aa0*/  UMOV UR11, UR43 ;  /* 0x0000002b000b7c82 */ /* 0x000fe20008000000 */
[----:B------:R-:W-:Y:S01]  /*5ab0*/  UMOV UR12, UR36 ;  /* 0x00000024000c7c82 */ /* 0x000fe20008000000 */
[C---:B------:R-:W-:Y:S01]  /*5ac0*/  ISETP.NE.AND P0, PT, R10.reuse, 0x2, PT ;  /* 0x000000020a00780c */ /* 0x040fe20003f05270 */
[----:B------:R-:W-:Y:S01]  /*5ad0*/  UMOV UR36, UR29 ;  /* 0x0000001d00247c82 */ /* 0x000fe20008000000 */
[----:B------:R-:W-:Y:S01]  /*5ae0*/  IMAD.U32 R6, RZ, RZ, UR5 ;  /* 0x00000005ff067e24 */ /* 0x000fe2000f8e00ff */
[----:B------:R-:W-:Y:S01]  /*5af0*/  UPLOP3.LUT UP3, UPT, UPT, UPT, UPT, 0x80, 0x8 ;  /* 0x000000000008789c */ /* 0x000fe20003f6f070 */
[----:B------:R-:W-:Y:S01]  /*5b00*/  SEL R0, RZ, 0x1, P0 ;  /* 0x00000001ff007807 */ /* 0x000fe20000000000 */
[----:B------:R-:W-:Y:S01]  /*5b10*/  UIADD3 UR28, UPT, UPT, UR13, UR19, URZ ;  /* 0x000000130d1c7290 */ /* 0x000fe2000fffe0ff */
[----:B------:R-:W-:Y:S01]  /*5b20*/  SEL R10, R10, RZ, P0 ;  /* 0x000000ff0a0a7207 */ /* 0x000fe20000000000 */
[----:B------:R-:W-:Y:S01]  /*5b30*/  UIADD3 UR24, UPT, UPT, UR14, UR18, URZ ;  /* 0x000000120e187290 */ /* 0x000fe2000fffe0ff */
[----:B------:R-:W-:Y:S01]  /*5b40*/  LOP3.LUT R9, R9, R0, RZ, 0x3c, !PT ;  /* 0x0000000009097212 */ /* 0x000fe200078e3cff */
[----:B------:R-:W-:Y:S01]  /*5b50*/  IMAD.U32 R7, RZ, RZ, UR4 ;  /* 0x00000004ff077e24 */ /* 0x000fe2000f8e00ff */
[----:B------:R-:W-:Y:S04]  /*5b60*/  @!P1 R2UR UR4, R6 ;  /* 0x00000000060492ca */ /* 0x000fe800000e0000 */
[----:B------:R-:W-:Y:S11]  /*5b70*/  @!P1 R2UR UR5, R7 ;  /* 0x00000000070592ca */ /* 0x000ff600000e0000 */
[----:B------:R-:W-:Y:S02]  /*5b80*/  @!UPT UIADD3 URZ, UPT, UPT, URZ, URZ, URZ ;  /* 0x000000fffffff290 */ /* 0x000fe4000fffe0ff */
[----:B------:R2:W-:Y:S01]  /*5b90*/  @!UP0 UTMALDG.3D [UR8], [UR4], desc[UR6] ;  /* 0x00000608040085b4 */ /* 0x0005e20008011000 */
[----:B------:R2:W-:Y:S01]  /*5ba0*/  @!P1 SYNCS.ARRIVE.TRANS64.RED.A0TR RZ, [UR21+0x38], R3 ;  /* 0x00003803ffff99a7 */ /* 0x0005e20008300415 */
[----:B------:R-:W-:Y:S01]  /*5bb0*/  SYNCS.ARRIVE.TRANS64.RED.A1T0 RZ, [UR16], RZ ;  /* 0x000000ffffff79a7 */ /* 0x000fe20008100410 */
[----:B------:R-:W-:Y:S05]  /*5bc0*/  BRA.U UP2, `(.L_x_98) ;  /* 0xffffffe902c87547 */ /* 0x000fea000b83ffff */
[----:B------:R-:W3:Y:S02]  /*5bd0*/  SYNCS.PHASECHK.TRANS64.TRYWAIT P0, [UR21+0x40], R5 ;  /* 0x00004005ff0075a7 */ /* 0x000ee40008001115 */
[----:B---3--:R-:W-:Y:S05]  /*5be0*/  @!P0 BRA `(.L_x_99) ;  /* 0x0000007000788947 */ /* 0x008fea0003800000 */
.L_x_224:
[----:B------:R-:W4:Y:S02]  /*5bf0*/  SYNCS.PHASECHK.TRANS64.TRYWAIT P0, [UR21+0x48], R5 ;  /* 0x00004805ff0075a7 */ /* 0x000f240008001115 */
[----:B----4-:R-:W-:Y:S05]  /*5c00*/  @!P0 BRA `(.L_x_100) ;  /* 0x0000007000888947 */ /* 0x010fea0003800000 */
.L_x_226:
[----:B------:R-:W4:Y:S01]  /*5c10*/  SYNCS.PHASECHK.TRANS64.TRYWAIT P0, [UR21+0x50], R5 ;  /* 0x00005005ff0075a7 */ /* 0x000f220008001115 */
[----:B---3--:R-:W-:Y:S01]  /*5c20*/  HFMA2 R0, -RZ, RZ, 0, 5.9604644775390625e-08 ;  /* 0x00000001ff007431 */ /* 0x008fe200000001ff */
[----:B----4-:R-:W-:Y:S06]  /*5c30*/  @!P0 BRA `(.L_x_101) ;  /* 0x0000007000948947 */ /* 0x010fec0003800000 */
.L_x_228:
[----:B---3--:R-:W-:Y:S02]  /*5c40*/  MOV R2, UR21 ;  /* 0x0000001500027c02 */ /* 0x008fe40008000f00 */
[----:B------:R-:W-:-:S07]  /*5c50*/  SHF.L.U32 R0, R0, 0x1f, RZ ;  /* 0x0000001f00007819 */ /* 0x000fce00000006ff */
.L_x_102:
[----:B---3--:R3:W4:Y:S02]  /*5c60*/  SYNCS.PHASECHK.TRANS64.TRYWAIT P0, [R2+URZ+0x58], R0 ;  /* 0x00005800020075a7 */ /* 0x00872400080011ff */
[----:B----4-:R-:W-:Y:S05]  /*5c70*/  @!P0 NANOSLEEP.SYNCS 0x989680 ;  /* 0x009896800000895d */ /* 0x010fea0003900000 */
[----:B------:R-:W4:Y:S02]  /*5c80*/  @!P0 SYNCS.PHASECHK.TRANS64 P0, [R2+URZ+0x58], R0 ;  /* 0x00005800020085a7 */ /* 0x000f2400080010ff */
[----:B-12-4-:R-:W-:Y:S05]  /*5c90*/  @P0 EXIT ;  /* 0x000000000000094d */ /* 0x016fea0003800000 */
[----:B------:R-:W-:Y:S05]  /*5ca0*/  BRA `(.L_x_102) ;  /* 0xfffffffc00ec7947 */ /* 0x000fea000383ffff */
.L_x_83:
[----:B------:R-:W-:-:S06]  /*5cb0*/  UISETP.GE.AND UP0, UPT, UR18, 0x4, UPT ;  /* 0x000000041200788c */ /* 0x000fcc000bf06270 */
[----:B------:R-:W-:-:S13]  /*5cc0*/  PLOP3.LUT P0, PT, PT, PT, UP0, 0x80, 0x8 ;  /* 0x000000000008781c */ /* 0x000fda0003f0f008 */
[----:B-1----:R-:W-:Y:S05]  /*5cd0*/  @!P0 EXIT ;  /* 0x000000000000894d */ /* 0x002fea0003800000 */
[----:B------:R-:W-:Y:S01]  /*5ce0*/  BAR.SYNC.DEFER_BLOCKING 0x6, 0xa0 ;  /* 0x0182800000007b1d */ /* 0x000fe20000010000 */
[C---:B------:R-:W-:Y:S01]  /*5cf0*/  IMAD.SHL.U32 R2, R100.reuse, 0x20, RZ ;  /* 0x0000002064027824 */ /* 0x040fe200078e00ff */
[C---:B------:R-:W-:Y:S01]  /*5d00*/  LOP3.LUT R82, R100.reuse, 0x1, RZ, 0xc0, !PT ;  /* 0x0000000164527812 */ /* 0x040fe200078ec0ff */
[C---:B------:R-:W-:Y:S01]  /*5d10*/  IMAD.SHL.U32 R44, R100.reuse, 0x4, RZ ;  /* 0x00000004642c7824 */ /* 0x040fe200078e00ff */
[----:B------:R-:W-:Y:S01]  /*5d20*/  CS2R R96, SRZ ;  /* 0x0000000000607805 */ /* 0x000fe2000001ff00 */
[----:B------:R-:W-:Y:S01]  /*5d30*/  IMAD.U32 R37, R100, 0x10000, RZ ;  /* 0x0001000064257824 */ /* 0x000fe200078e00ff */
[----:B------:R-:W-:Y:S01]  /*5d40*/  UMOV UR43, 0x400 ;  /* 0x00000400002b7882 */ /* 0x000fe20000000000 */
[----:B------:R-:W1:Y:S01]  /*5d50*/  LDCU.64 UR4, c[0x0][0x890] ;  /* 0x00011200ff0477ac */ /* 0x000e620008000a00 */
[----:B------:R-:W2:Y:S01]  /*5d60*/  LDC.64 R80, c[0x0][0x8b0] ;  /* 0x00022c00ff507b82 */ /* 0x000ea20000000a00 */
[----:B------:R-:W-:Y:S01]  /*5d70*/  LOP3.LUT R3, R2, 0xe0, RZ, 0xc0, !PT ;  /* 0x000000e002037812 */ /* 0x000fe200078ec0ff */
[----:B------:R-:W-:Y:S01]  /*5d80*/  IMAD.MOV.U32 R99, RZ, RZ, 0x2 ;  /* 0x00000002ff637424 */ /* 0x000fe200078e00ff */
[----:B------:R-:W-:Y:S01]  /*5d90*/  ULEA UR43, UR52, UR43, 0x18 ;  /* 0x0000002b342b7291 */ /* 0x000fe2000f8ec0ff */
[----:B------:R-:W-:Y:S01]  /*5da0*/  ISETP.NE.U32.AND P0, PT, R82, 0x1, PT ;  /* 0x000000015200780c */ /* 0x000fe20003f05070 */
[----:B------:R-:W-:Y:S01]  /*5db0*/  IMAD.MOV.U32 R98, RZ, RZ, 0x4 ;  /* 0x00000004ff627424 */ /* 0x000fe200078e00ff */
[----:B------:R-:W-:Y:S01]  /*5dc0*/  LOP3.LUT R44, R3, 0x1c, R44, 0xf8, !PT ;  /* 0x0000001c032c7812 */ /* 0x000fe200078ef82c */
[----:B------:R-:W-:Y:S01]  /*5dd0*/  IMAD.MOV.U32 R36, RZ, RZ, RZ ;  /* 0x000000ffff247224 */ /* 0x000fe200078e00ff */
[----:B------:R-:W3:Y:S01]  /*5de0*/  LDC.64 R46, c[0x0][0x8a8] ;  /* 0x00022a00ff2e7b82 */ /* 0x000ee20000000a00 */
[----:B------:R-:W-:Y:S01]  /*5df0*/  LOP3.LUT R37, R37, 0x600000, RZ, 0xc0, !PT ;  /* 0x0060000025257812 */ /* 0x000fe200078ec0ff */
[----:B------:R-:W-:Y:S01]  /*5e00*/  IMAD.MOV.U32 R90, RZ, RZ, RZ ;  /* 0x000000ffff5a7224 */ /* 0x000fe200078e00ff */
[----:B------:R-:W-:Y:S01]  /*5e10*/  R2P PR, R100, 0x6 ;  /* 0x0000000664007804 */ /* 0x000fe20000000000 */
[----:B------:R-:W4:Y:S01]  /*5e20*/  LDCU UR63, c[0x0][0x370] ;  /* 0x00006e00ff3f77ac */ /* 0x000f220008000800 */
[----:B------:R-:W-:-:S02]  /*5e30*/  LOP3.LUT R44, R44, 0xf00, R2, 0xf8, !PT ;  /* 0x00000f002c2c7812 */ /* 0x000fc400078ef802 */
[----:B------:R-:W-:Y:S01]  /*5e40*/  P2R R2, PR, RZ, 0x1 ;  /* 0x00000001ff027803 */ /* 0x000fe20000000000 */
[----:B------:R-:W4:Y:S01]  /*5e50*/  LDS R0, [UR43+0x100] ;  /* 0x0001002bff007984 */ /* 0x000f220008000800 */
[----:B-1----:R-:W-:Y:S01]  /*5e60*/  IMAD.U32 R102, RZ, RZ, UR4 ;  /* 0x00000004ff667e24 */ /* 0x002fe2000f8e00ff */
[----:B------:R-:W-:Y:S01]  /*5e70*/  UIADD3 UR4, UPT, UPT, UR43, 0x400, URZ ;  /* 0x000004002b047890 */ /* 0x000fe2000fffe0ff */
[----:B------:R-:W-:Y:S01]  /*5e80*/  IMAD.U32 R101, RZ, RZ, UR5 ;  /* 0x00000005ff657e24 */ /* 0x000fe2000f8e00ff */
[----:B------:R-:W-:Y:S01]  /*5e90*/  LOP3.LUT R100, R100, 0x60, RZ, 0xc0, !PT ;  /* 0x0000006064647812 */ /* 0x000fe200078ec0ff */
[----:B------:R-:W1:Y:S01]  /*5ea0*/  LDCU.64 UR54, c[0x0][0x348] ;  /* 0x00006900ff3677ac */ /* 0x000e620008000a00 */
[----:B------:R-:W-:Y:S02]  /*5eb0*/  SEL R99, R99, 0xfffffffe, !P1 ;  /* 0xfffffffe63637807 */ /* 0x000fe40004800000 */
[----:B------:R-:W-:Y:S01]  /*5ec0*/  SEL R98, R98, 0xfffffffc, !P2 ;  /* 0xfffffffc62627807 */ /* 0x000fe20005000000 */
[----:B------:R-:W-:Y:S01]  /*5ed0*/  IMAD.U32 R88, RZ, RZ, UR4 ;  /* 0x00000004ff587e24 */ /* 0x000fe2000f8e00ff */
[----:B------:R-:W1:Y:S01]  /*5ee0*/  LDCU UR42, c[0x0][0xb0c] ;  /* 0x00016180ff2a77ac */ /* 0x000e620008000800 */
[----:B------:R-:W1:Y:S01]  /*5ef0*/  LDCU UR39, c[0x0][0xb30] ;  /* 0x00016600ff2777ac */ /* 0x000e620008000800 */
[----:B------:R-:W1:Y:S01]  /*5f00*/  LDCU.64 UR60, c[0x0][0x888] ;  /* 0x00011100ff3c77ac */ /* 0x000e620008000a00 */
[----:B------:R-:W1:Y:S01]  /*5f10*/  LDCU.64 UR40, c[0x0][0xb28] ;  /* 0x00016500ff2877ac */ /* 0x000e620008000a00 */
[----:B------:R-:W1:Y:S01]  /*5f20*/  LDCU.128 UR56, c[0x0][0xb10] ;  /* 0x00016200ff3877ac */ /* 0x000e620008000c00 */
[----:B------:R-:W1:Y:S01]  /*5f30*/  LDCU UR62, c[0x0][0x374] ;  /* 0x00006e80ff3e77ac */ /* 0x000e620008000800 */
[----:B------:R-:W-:Y:S01]  /*5f40*/  UMOV UR53, URZ ;  /* 0x000000ff00357c82 */ /* 0x000fe20008000000 */
[----:B------:R-:W-:Y:S01]  /*5f50*/  UMOV UR47, URZ ;  /* 0x000000ff002f7c82 */ /* 0x000fe20008000000 */
[----:B-1234-:R-:W-:-:S07]  /*5f60*/  IMAD.IADD R37, R0, 0x1, R37 ;  /* 0x0000000100257824 */ /* 0x01efce00078e0225 */
.L_x_178:
[----:B------:R-:W-:Y:S02]  /*5f70*/  LEA R0, R90, UR43, 0x3 ;  /* 0x0000002b5a007c11 */ /* 0x000fe4000f8e18ff */
[----:B------:R-:W-:Y:S02]  /*5f80*/  SHF.L.U32 R2, R96, 0x1f, RZ ;  /* 0x0000001f60027819 */ /* 0x000fe400000006ff */
[----:B-1----:R-:W-:Y:S02]  /*5f90*/  LEA R4, R90, UR43, 0x4 ;  /* 0x0000002b5a047c11 */ /* 0x002fe4000f8e20ff */
[----:B------:R-:W1:Y:S02]  /*5fa0*/  SYNCS.PHASECHK.TRANS64.TRYWAIT P0, [R0+URZ+0x70], R2 ;  /* 0x00007002000075a7 */ /* 0x000e6400080011ff */
[----:B-1----:R-:W-:Y:S05]  /*5fb0*/  @!P0 BRA `(.L_x_103) ;  /* 0x0000006c00cc8947 */ /* 0x002fea0003800000 */
.L_x_229:
[----:B------:R-:W-:Y:S01]  /*5fc0*/  R2UR UR7, R103 ;  /* 0x00000000670772ca */ /* 0x000fe200000e0000 */
[----:B------:R-:W2:Y:S01]  /*5fd0*/  LDS.128 R4, [R4+0xe0] ;  /* 0x0000e00004047984 */ /* 0x000ea20000000c00 */
[----:B-1----:R-:W-:Y:S01]  /*5fe0*/  VIADD R0, R0, 0x80 ;  /* 0x0000008000007836 */ /* 0x002fe20000000000 */
[----:B------:R-:W-:Y:S04]  /*5ff0*/  UISETP.GE.AND UP0, UPT, UR45, 0x1, UPT ;  /* 0x000000012d00788c */ /* 0x000fe8000bf06270 */
[----:B------:R-:W-:Y:S01]  /*6000*/  PRMT R0, RZ, 0x654, R0 ;  /* 0x00000654ff007816 */ /* 0x000fe20000000000 */
[----:B------:R-:W-:Y:S01]  /*6010*/  @!PT LDS RZ, [RZ] ;  /* 0x00000000fffff984 */ /* 0x000fe20000000800 */
[----:B------:R-:W-:Y:S01]  /*6020*/  @!PT LDS RZ, [RZ] ;  /* 0x00000000fffff984 */ /* 0x000fe20000000800 */
[----:B------:R-:W-:Y:S01]  /*6030*/  @!PT LDS RZ, [RZ] ;  /* 0x00000000fffff984 */ /* 0x000fe20000000800 */
[----:B------:R-:W-:Y:S01]  /*6040*/  @!PT LDS RZ, [RZ] ;  /* 0x00000000fffff984 */ /* 0x000fe20000000800 */
[----:B------:R1:W-:Y:S06]  /*6050*/  MEMBAR.ALL.CTA ;  /* 0x0000000000007992 */ /* 0x0003ec0000008000 */
[----:B-1----:R-:W1:Y:S02]  /*6060*/  FENCE.VIEW.ASYNC.S ;  /* 0x00000000000073c6 */ /* 0x002e640000000000 */
[----:B-1----:R1:W-:Y:S01]  /*6070*/  SYNCS.ARRIVE.TRANS64.RED.A1T0 RZ, [R0+URZ], RZ ;  /* 0x000000ff00ff79a7 */ /* 0x0023e200081004ff */
[----:B--2---:R-:W-:Y:S11]  /*6080*/  LOP3.LUT P0, RZ, R6, 0x1, RZ, 0xc0, !PT ;  /* 0x0000000106ff7812 */ /* 0x004ff6000780c0ff */
[----:B------:R-:W-:Y:S02]  /*6090*/  @!UPT UIADD3 URZ, UPT, UPT, URZ, URZ, URZ ;  /* 0x000000fffffff290 */ /* 0x000fe4000fffe0ff */
[----:B------:R-:W-:Y:S01]  /*60a0*/  VOTEU.ANY UP1, P0 ;  /* 0x0000000000ff7886 */ /* 0x000fe20000020100 */
[----:B------:R-:W-:Y:S01]  /*60b0*/  PLOP3.LUT P0, PT, PT, PT, UP1, 0x80, 0x8 ;  /* 0x000000000008781c */ /* 0x000fe20003f0f018 */
[----:B------:R-:W-:Y:S06]  /*60c0*/  UP2UR UR4, UPR, URZ, 0x2 ;  /* 0x00000002ff047883 */ /* 0x000fec0008000000 */
[----:B------:R-:W-:Y:S06]  /*60d0*/  IMAD.U32 R104, RZ, RZ, UR4 ;  /* 0x00000004ff687e24 */ /* 0x000fec000f8e00ff */
[----:B------:R-:W-:Y:S02]  /*60e0*/  @P0 SHF.R.U32.HI R2, RZ, 0x10, R5 ;  /* 0x00000010ff020819 */ /* 0x000fe40000011605 */
[----:B------:R-:W-:Y:S02]  /*60f0*/  @P0 MOV R3, R4 ;  /* 0x0000000400030202 */ /* 0x000fe40000000f00 */
[----:B------:R-:W-:Y:S02]  /*6100*/  @P0 R2UR UR4, R2 ;  /* 0x00000000020402ca */ /* 0x000fe400000e0000 */
[----:B------:R-:W-:Y:S02]  /*6110*/  @P0 LOP3.LUT R4, R5, 0xffff, RZ, 0xc0, !PT ;  /* 0x0000ffff05040812 */ /* 0x000fe400078ec0ff */
[----:B------:R-:W-:Y:S02]  /*6120*/  @P0 R2UR UR6, R3 ;  /* 0x00000000030602ca */ /* 0x000fe400000e0000 */
[----:B------:R-:W-:Y:S07]  /*6130*/  @P0 R2UR UR5, R4 ;  /* 0x00000000040502ca */ /* 0x000fee00000e0000 */
[----:B------:R-:W-:Y:S02]  /*6140*/  @UP1 UMOV UR7, UR4 ;  /* 0x0000000400071c82 */ /* 0x000fe40008000000 */
[----:B------:R-:W-:Y:S02]  /*6150*/  IMAD.U32 R103, RZ, RZ, UR7 ;  /* 0x00000007ff677e24 */ /* 0x000fe4000f8e00ff */
[----:B------:R-:W-:Y:S02]  /*6160*/  @UP1 UMOV UR38, UR6 ;  /* 0x0000000600261c82 */ /* 0x000fe40008000000 */
[----:B------:R-:W-:Y:S01]  /*6170*/  @UP1 UMOV UR37, UR5 ;  /* 0x0000000500251c82 */ /* 0x000fe20008000000 */
[----:B-1----:R-:W-:Y:S05]  /*6180*/  BRA.U !UP0, `(.L_x_104) ;  /* 0x0000000108cc7547 */ /* 0x002fea000b800000 */
[----:B------:R-:W1:Y:S01]  /*6190*/  LDCU UR12, c[0x0][0xb20] ;  /* 0x00016400ff0c77ac */ /* 0x000e620008000800 */
[----:B------:R-:W-:Y:S02]  /*61a0*/  UIMAD.WIDE.U32 UR4, UR62, UR59, URZ ;  /* 0x0000003b3e0472a5 */ /* 0x000fe4000f8e00ff */
[----:B------:R-:W-:Y:S02]  /*61b0*/  UIMAD.WIDE.U32 UR6, UR63, UR56, URZ ;  /* 0x000000383f0672a5 */ /* 0x000fe4000f8e00ff */
[----:B------:R-:W-:Y:S02]  /*61c0*/  UISETP.NE.AND UP0, UPT, UR58, 0x1, UPT ;  /* 0x000000013a00788c */ /* 0x000fe4000bf05270 */
[----:B------:R-:W-:Y:S02]  /*61d0*/  UIMAD.WIDE.U32 UR8, UR37, UR59, URZ ;  /* 0x0000003b250872a5 */ /* 0x000fe4000f8e00ff */
[----:B------:R-:W-:Y:S02]  /*61e0*/  UIMAD.WIDE.U32 UR10, UR38, UR56, URZ ;  /* 0x00000038260a72a5 */ /* 0x000fe4000f8e00ff */
[----:B------:R-:W-:Y:S02]  /*61f0*/  UISETP.NE.AND UP1, UPT, UR42, 0x1, UPT ;  /* 0x000000012a00788c */ /* 0x000fe4000bf25270 */
[----:B------:R-:W-:Y:S01]  /*6200*/  UISETP.NE.AND UP2, UPT, UR45, 0x1, UPT ;  /* 0x000000012d00788c */ /* 0x000fe2000bf45270 */
[----:B------:R-:W-:Y:S02]  /*6210*/  UMOV UR4, UR5 ;  /* 0x0000000500047c82 */ /* 0x000fe40008000000 */
[----:B-1----:R-:W-:Y:S03]  /*6220*/  USHF.R.U32.HI UR5, URZ, UR12, UR4 ;  /* 0x0000000cff057299 */ /* 0x002fe60008011604 */
[----:B------:R-:W-:Y:S02]  /*6230*/  UMOV UR4, UR7 ;  /* 0x0000000700047c82 */ /* 0x000fe40008000000 */
[----:B------:R-:W-:Y:S02]  /*6240*/  USHF.R.U32.HI UR7, URZ, UR57, UR4 ;  /* 0x00000039ff077299 */ /* 0x000fe40008011604 */
[----:B------:R-:W-:Y:S02]  /*6250*/  USEL UR4, UR62, UR5, !UP0 ;  /* 0x000000053e047287 */ /* 0x000fe4000c000000 */
[----:B------:R-:W-:Y:S01]  /*6260*/  USEL UR7, UR63, UR7, !UP1 ;  /* 0x000000073f077287 */ /* 0x000fe2000c800000 */
[----:B------:R-:W-:Y:S01]  /*6270*/  UMOV UR5, UR9 ;  /* 0x0000000900057c82 */ /* 0x000fe20008000000 */
[----:B------:R-:W-:Y:S02]  /*6280*/  UIMAD.WIDE.U32 UR8, UR4, UR40, URZ ;  /* 0x00000028040872a5 */ /* 0x000fe4000f8e00ff */
[----:B------:R-:W-:Y:S03]  /*6290*/  USHF.R.U32.HI UR6, URZ, UR12, UR5 ;  /* 0x0000000cff067299 */ /* 0x000fe60008011605 */
[----:B------:R-:W-:Y:S01]  /*62a0*/  UMOV UR5, UR11 ;  /* 0x0000000b00057c82 */ /* 0x000fe20008000000 */
[----:B------:R-:W-:Y:S02]  /*62b0*/  UIMAD.WIDE.U32 UR10, UR7, UR40, URZ ;  /* 0x00000028070a72a5 */ /* 0x000fe4000f8e00ff */
[----:B------:R-:W-:Y:S02]  /*62c0*/  USHF.R.U32.HI UR12, URZ, UR57, UR5 ;  /* 0x00000039ff0c7299 */ /* 0x000fe40008011605 */
[----:B------:R-:W-:Y:S01]  /*62d0*/  USEL UR6, UR37, UR6, !UP0 ;  /* 0x0000000625067287 */ /* 0x000fe2000c000000 */
[----:B------:R-:W-:Y:S02]  /*62e0*/  UMOV UR5, UR9 ;  /* 0x0000000900057c82 */ /* 0x000fe40008000000 */
[----:B------:R-:W-:Y:S01]  /*62f0*/  UMOV UR10, UR11 ;  /* 0x0000000b000a7c82 */ /* 0x000fe20008000000 */
[----:B------:R-:W-:Y:S02]  /*6300*/  @UP2 USHF.R.U32.HI UR4, URZ, UR41, UR5 ;  /* 0x00000029ff042299 */ /* 0x000fe40008011605 */
[----:B------:R-:W-:Y:S02]  /*6310*/  @UP2 USHF.R.U32.HI UR7, URZ, UR41, UR10 ;  /* 0x00000029ff072299 */ /* 0x000fe4000801160a */
[----:B------:R-:W-:Y:S02]  /*6320*/  UIMAD UR4, UR45, UR4, URZ ;  /* 0x000000042d0472a4 */ /* 0x000fe4000f8e02ff */
[----:B------:R-:W-:Y:S02]  /*6330*/  UIMAD.WIDE.U32 UR10, UR6, UR40, URZ ;  /* 0x00000028060a72a5 */ /* 0x000fe4000f8e00ff */
[----:B------:R-:W-:Y:S02]  /*6340*/  USEL UR5, UR38, UR12, !UP1 ;  /* 0x0000000c26057287 */ /* 0x000fe4000c800000 */
[----:B------:R-:W-:Y:S02]  /*6350*/  UIMAD UR8, UR45, UR7, URZ ;  /* 0x000000072d0872a4 */ /* 0x000fe4000f8e02ff */
[----:B------:R-:W-:Y:S03]  /*6360*/  UISETP.GE.AND UP0, UPT, UR6, UR4, UPT ;  /* 0x000000040600728c */ /* 0x000fe6000bf06270 */
[----:B------:R-:W-:Y:S01]  /*6370*/  UMOV UR4, UR11 ;  /* 0x0000000b00047c82 */ /* 0x000fe20008000000 */
[----:B------:R-:W-:Y:S02]  /*6380*/  UISETP.GE.OR UP0, UPT, UR5, UR8, UP0 ;  /* 0x000000080500728c */ /* 0x000fe40008706670 */
[----:B------:R-:W-:Y:S02]  /*6390*/  USHF.R.U32.HI UR4, URZ, UR41, UR4 ;  /* 0x00000029ff047299 */ /* 0x000fe40008011604 */
[----:B------:R-:W-:Y:S02]  /*63a0*/  UIMAD.WIDE.U32 UR8, UR5, UR40, URZ ;  /* 0x00000028050872a5 */ /* 0x000fe4000f8e00ff */
[----:B------:R-:W-:Y:S02]  /*63b0*/  USEL UR11, UR6, UR4, !UP2 ;  /* 0x00000004060b7287 */ /* 0x000fe4000d000000 */
[----:B------:R-:W-:Y:S02]  /*63c0*/  UIADD3 UR8, UPT, UPT, -UR5, URZ, URZ ;  /* 0x000000ff05087290 */ /* 0x000fe4000fffe1ff */
[----:B------:R-:W-:Y:S01]  /*63d0*/  UIADD3 UR10, UPT, UPT, -UR11, URZ, URZ ;  /* 0x000000ff0b0a7290 */ /* 0x000fe2000fffe1ff */
[----:B------:R-:W-:Y:S01]  /*63e0*/  @!UP0 UMOV UR4, UR9 ;  /* 0x0000000900048c82 */ /* 0x000fe20008000000 */
[----:B------:R-:W-:Y:S02]  /*63f0*/  UIADD3 UR9, UPT, UPT, -UR6, URZ, URZ ;  /* 0x000000ff06097290 */ /* 0x000fe4000fffe1ff */
[----:B------:R-:W-:Y:S02]  /*6400*/  @!UP0 USHF.R.U32.HI UR4, URZ, UR41, UR4 ;  /* 0x00000029ff048299 */ /* 0x000fe40008011604 */
[----:B------:R-:W-:Y:S02]  /*6410*/  UIMAD UR10, UR45, UR10, UR6 ;  /* 0x0000000a2d0a72a4 */ /* 0x000fe4000f8e0206 */
[----:B------:R-:W-:Y:S04]  /*6420*/  @!UP0 USEL UR4, UR5, UR4, !UP2 ;  /* 0x0000000405048287 */ /* 0x000fe8000d000000 */
[----:B------:R-:W-:Y:S02]  /*6430*/  @!UP0 UIMAD UR10, UR7, UR10, UR4 ;  /* 0x0000000a070a82a4 */ /* 0x000fe4000f8e0204 */
[----:B------:R-:W-:Y:S02]  /*6440*/  @!UP0 UIADD3 UR11, UPT, UPT, UR11, -UR4, URZ ;  /* 0x800000040b0b8290 */ /* 0x000fe4000fffe0ff */
[----:B------:R-:W-:Y:S02]  /*6450*/  UIMAD UR7, UR42, UR8, UR38 ;  /* 0x000000082a0772a4 */ /* 0x000fe4000f8e0226 */
[----:B------:R-:W-:Y:S02]  /*6460*/  @!UP0 UIMAD UR6, UR11, UR45, UR5 ;  /* 0x0000002d0b0682a4 */ /* 0x000fe4000f8e0205 */
[----:B------:R-:W-:Y:S01]  /*6470*/  UIMAD UR4, UR58, UR9, UR37 ;  /* 0x000000093a0472a4 */ /* 0x000fe2000f8e0225 */
[----:B------:R-:W-:Y:S02]  /*6480*/  @!UP0 UMOV UR5, UR10 ;  /* 0x0000000a00058c82 */ /* 0x000fe40008000000 */
[----:B------:R-:W-:Y:S02]  /*6490*/  UIMAD UR38, UR5, UR42, UR7 ;  /* 0x0000002a052672a4 */ /* 0x000fe4000f8e0207 */
[----:B------:R-:W-:Y:S11]  /*64a0*/  UIMAD UR37, UR6, UR58, UR4 ;  /* 0x0000003a062572a4 */ /* 0x000ff6000f8e0204 */
[----:B------:R-:W-:Y:S01]  /*64b0*/  @!UPT UIADD3 URZ, UPT, UPT, URZ, URZ, URZ ;  /* 0x000000fffffff290 */ /* 0x000fe2000fffe0ff */
.L_x_104:
[----:B------:R-:W-:Y:S01]  /*64c0*/  UISETP.NE.AND UP0, UPT, UR39, 0x1, UPT ;  /* 0x000000012700788c */ /* 0x000fe2000bf05270 */
[----:B------:R-:W-:Y:S01]  /*64d0*/  LOP3.LUT P0, RZ, R88, 0x3f0, RZ, 0xc0, !PT ;  /* 0x000003f058ff7812 */ /* 0x000fe2000780c0ff */
[----:B------:R-:W-:Y:S01]  /*64e0*/  USHF.L.U32 UR50, UR24, 0x7, URZ ;  /* 0x0000000718327899 */ /* 0x000fe200080006ff */
[----:B------:R-:W-:Y:S01]  /*64f0*/  BSSY.RECONVERGENT B6, `(.L_x_105) ;  /* 0x0000034000067945 */ /* 0x000fe20003800200 */
[----:B------:R-:W-:Y:S01]  /*6500*/  USHF.L.U32 UR49, UR28, 0x8, URZ ;  /* 0x000000081c317899 */ /* 0x000fe200080006ff */
[----:B------:R-:W-:Y:S06]  /*6510*/  IADD3 R90, PT, PT, R90, 0x1, RZ ;  /* 0x000000015a5a7810 */ /* 0x000fec0007ffe0ff */
[----:B------:R-:W1:Y:S01]  /*6520*/  @!UP0 LDCU.128 UR12, c[0x0][0xb10] ;  /* 0x00016200ff0c87ac */ /* 0x000e620008000c00 */
[----:B------:R-:W2:Y:S01]  /*6530*/  @!UP0 LDCU UR5, c[0x0][0xb0c] ;  /* 0x00016180ff0587ac */ /* 0x000ea20008000800 */
[----:B------:R-:W3:Y:S01]  /*6540*/  @!UP0 LDCU UR10, c[0x0][0xb20] ;  /* 0x00016400ff0a87ac */ /* 0x000ee20008000800 */
[----:B-1----:R-:W-:Y:S02]  /*6550*/  UIMAD.WIDE.U32 UR8, UR38, UR12, URZ ;  /* 0x0000000c260872a5 */ /* 0x002fe4000f8e00ff */
[----:B------:R-:W-:Y:S02]  /*6560*/  UIMAD.WIDE.U32 UR6, UR37, UR15, URZ ;  /* 0x0000000f250672a5 */ /* 0x000fe4000f8e00ff */
[----:B------:R-:W-:Y:S03]  /*6570*/  @!UP0 UISETP.NE.AND UP1, UPT, UR14, 0x1, UPT ;  /* 0x000000010e00888c */ /* 0x000fe6000bf25270 */
[----:B------:R-:W-:Y:S01]  /*6580*/  @!UP0 UMOV UR4, UR9 ;  /* 0x0000000900048c82 */ /* 0x000fe20008000000 */
[----:B--2---:R-:W-:Y:S02]  /*6590*/  @!UP0 UISETP.NE.AND UP2, UPT, UR5, 0x1, UPT ;  /* 0x000000010500888c */ /* 0x004fe4000bf45270 */
[----:B------:R-:W-:Y:S01]  /*65a0*/  @!UP0 USHF.R.U32.HI UR4, URZ, UR13, UR4 ;  /* 0x0000000dff048299 */ /* 0x000fe20008011604 */
[----:B------:R-:W-:Y:S02]  /*65b0*/  @!UP0 UMOV UR6, UR7 ;  /* 0x0000000700068c82 */ /* 0x000fe40008000000 */
[----:B---3--:R-:W-:Y:S02]  /*65c0*/  @!UP0 USHF.R.U32.HI UR6, URZ, UR10, UR6 ;  /* 0x0000000aff068299 */ /* 0x008fe40008011606 */
[----:B------:R-:W-:Y:S02]  /*65d0*/  @!UP0 USEL UR7, UR38, UR4, !UP2 ;  /* 0x0000000426078287 */ /* 0x000fe4000d000000 */
[----:B------:R-:W-:Y:S04]  /*65e0*/  @!UP0 USEL UR6, UR37, UR6, !UP1 ;  /* 0x0000000625068287 */ /* 0x000fe8000c800000 */
[----:B------:R-:W-:Y:S02]  /*65f0*/  @!UP0 UIADD3 UR4, UPT, UPT, -UR7, UR6, URZ ;  /* 0x0000000607048290 */ /* 0x000fe4000fffe1ff */
[----:B------:R-:W-:Y:S02]  /*6600*/  @!UP0 UIADD3 UR6, UPT, UPT, UR7, -UR6, URZ ;  /* 0x8000000607068290 */ /* 0x000fe4000fffe0ff */
[----:B------:R-:W-:Y:S02]  /*6610*/  @!UP0 UIMAD UR38, UR4, UR5, UR38 ;  /* 0x00000005042682a4 */ /* 0x000fe4000f8e0226 */
[----:B------:R-:W-:Y:S01]  /*6620*/  @!UP0 UIMAD UR37, UR6, UR14, UR37 ;  /* 0x0000000e062582a4 */ /* 0x000fe2000f8e0225 */
[----:B------:R-:W-:Y:S11]  /*6630*/  @!P0 BRA `(.L_x_106) ;  /* 0x00000000007c8947 */ /* 0x000ff60003800000 */
[----:B------:R-:W1:Y:S01]  /*6640*/  LDCU.64 UR8, c[0x4][0x80] ;  /* 0x01001000ff0877ac */ /* 0x000e620008000a00 */
[----:B------:R-:W-:Y:S01]  /*6650*/  MOV R2, 0x0 ;  /* 0x0000000000027802 */ /* 0x000fe20000000f00 */
[----:B------:R-:W-:Y:S02]  /*6660*/  HFMA2 R12, -RZ, RZ, 0, 5.9604644775390625e-08 ;  /* 0x00000001ff0c7431 */ /* 0x000fe400000001ff */
[----:B------:R-:W-:Y:S01]  /*6670*/  IMAD.MOV.U32 R8, RZ, RZ, 0x70 ;  /* 0x00000070ff087424 */ /* 0x000fe200078e00ff */
[----:B------:R2:W3:Y:S01]  /*6680*/  LDC.64 R14, c[0x4][R2] ;  /* 0x01000000020e7b82 */ /* 0x0004e20000000a00 */
[----:B------:R-:W4:Y:S01]  /*6690*/  LDCU.64 UR6, c[0x4][0x88] ;  /* 0x01001100ff0677ac */ /* 0x000f220008000a00 */
[----:B------:R-:W-:Y:S01]  /*66a0*/  IMAD.MOV.U32 R13, RZ, RZ, RZ ;  /* 0x000000ffff0d7224 */ /* 0x000fe200078e00ff */
[----:B------:R-:W2:Y:S01]  /*66b0*/  LDCU.64 UR4, c[0x4][0x8] ;  /* 0x01000100ff0477ac */ /* 0x000ea20008000a00 */
[----:B-1----:R-:W-:Y:S01]  /*66c0*/  MOV R5, UR9 ;  /* 0x0000000900057c02 */ /* 0x002fe20008000f00 */
[----:B------:R-:W-:Y:S01]  /*66d0*/  IMAD.U32 R4, RZ, RZ, UR8 ;  /* 0x00000008ff047e24 */ /* 0x000fe2000f8e00ff */
[----:B----4-:R-:W-:Y:S01]  /*66e0*/  MOV R7, UR7 ;  /* 0x0000000700077c02 */ /* 0x010fe20008000f00 */
[----:B------:R-:W-:Y:S01]  /*66f0*/  IMAD.U32 R6, RZ, RZ, UR6 ;  /* 0x00000006ff067e24 */ /* 0x000fe2000f8e00ff */
[----:B--2---:R-:W-:Y:S01]  /*6700*/  MOV R11, UR5 ;  /* 0x00000005000b7c02 */ /* 0x004fe20008000f00 */
[----:B------:R-:W-:Y:S02]  /*6710*/  IMAD.U32 R10, RZ, RZ, UR4 ;  /* 0x00000004ff0a7e24 */ /* 0x000fe4000f8e00ff */
[----:B------:R-:W-:Y:S07]  /*6720*/  LEPC R20, `(.L_x_107) ;  /* 0x000000001014794e */ /* 0x000fee0000000000 */
[----:B---3-5:R-:W-:Y:S05]  /*6730*/  CALL.ABS.NOINC R14 ;  /* 0x000000000e007343 */ /* 0x028fea0003c00000 */
.L_x_107:
[----:B------:R-:W1:Y:S01]  /*6740*/  LDCU.64 UR8, c[0x4][0x80] ;  /* 0x01001000ff0877ac */ /* 0x000e620008000a00 */
[----:B------:R-:W2:Y:S01]  /*6750*/  LDC.64 R2, c[0x4][R2] ;  /* 0x0100000002027b82 */ /* 0x000ea20000000a00 */
[----:B------:R-:W-:Y:S02]  /*6760*/  HFMA2 R12, -RZ, RZ, 0, 5.9604644775390625e-08 ;  /* 0x00000001ff0c7431 */ /* 0x000fe400000001ff */
[----:B------:R-:W-:Y:S02]  /*6770*/  IMAD.MOV.U32 R8, RZ, RZ, 0x70 ;  /* 0x00000070ff087424 */ /* 0x000fe400078e00ff */
[----:B------:R-:W-:Y:S01]  /*6780*/  IMAD.MOV.U32 R13, RZ, RZ, RZ ;  /* 0x000000ffff0d7224 */ /* 0x000fe200078e00ff */
[----:B------:R-:W3:Y:S01]  /*6790*/  LDCU.64 UR6, c[0x4][0x88] ;  /* 0x01001100ff0677ac */ /* 0x000ee20008000a00 */
[----:B------:R-:W4:Y:S01]  /*67a0*/  LDCU.64 UR4, c[0x4][0x8] ;  /* 0x01000100ff0477ac */ /* 0x000f220008000a00 */
[----:B-1----:R-:W-:Y:S02]  /*67b0*/  MOV R4, UR8 ;  /* 0x0000000800047c02 */ /* 0x002fe40008000f00 */
[----:B------:R-:W-:Y:S02]  /*67c0*/  MOV R5, UR9 ;  /* 0x0000000900057c02 */ /* 0x000fe40008000f00 */
[----:B---3--:R-:W-:Y:S01]  /*67d0*/  MOV R7, UR7 ;  /* 0x0000000700077c02 */ /* 0x008fe20008000f00 */
[----:B------:R-:W-:Y:S01]  /*67e0*/  IMAD.U32 R6, RZ, RZ, UR6 ;  /* 0x00000006ff067e24 */ /* 0x000fe2000f8e00ff */
[----:B----4-:R-:W-:Y:S01]  /*67f0*/  MOV R11, UR5 ;  /* 0x00000005000b7c02 */ /* 0x010fe20008000f00 */
[----:B------:R-:W-:Y:S02]  /*6800*/  IMAD.U32 R10, RZ, RZ, UR4 ;  /* 0x00000004ff0a7e24 */ /* 0x000fe4000f8e00ff */
[----:B------:R-:W-:Y:S07]  /*6810*/  LEPC R20, `(.L_x_106) ;  /* 0x000000001014794e */ /* 0x000fee0000000000 */
[----:B--2---:R-:W-:Y:S05]  /*6820*/  CALL.ABS.NOINC R2 ;  /* 0x0000000002007343 */ /* 0x004fea0003c00000 */
.L_x_106:
[----:B------:R-:W-:Y:S05]  /*6830*/  BSYNC.RECONVERGENT B6 ;  /* 0x0000000000067941 */ /* 0x000fea0003800200 */
.L_x_105:
[----:B------:R-:W-:Y:S02]  /*6840*/  R2UR UR6, R87 ;  /* 0x00000000570672ca */ /* 0x000fe400000e0000 */
[----:B------:R-:W-:Y:S02]  /*6850*/  R2UR UR5, R102 ;  /* 0x00000000660572ca */ /* 0x000fe400000e0000 */
[----:B------:R-:W-:Y:S02]  /*6860*/  R2UR UR4, R101 ;  /* 0x00000000650472ca */ /* 0x000fe400000e0000 */
[----:B------:R-:W-:Y:S02]  /*6870*/  ISETP.NE.U32.AND P4, PT, R80, RZ, PT ;  /* 0x000000ff5000720c */ /* 0x000fe40003f85070 */
[----:B------:R-:W-:Y:S02]  /*6880*/  ISETP.NE.U32.AND P2, PT, RZ, UR60, PT ;  /* 0x0000003cff007c0c */ /* 0x000fe4000bf45070 */
[----:B------:R-:W-:Y:S02]  /*6890*/  ISETP.NE.AND.EX P4, PT, R81, RZ, PT, P4 ;  /* 0x000000ff5100720c */ /* 0x000fe40003f85340 */
[----:B------:R-:W-:Y:S01]  /*68a0*/  ISETP.NE.AND.EX P2, PT, RZ, UR61, PT, P2 ;  /* 0x0000003dff007c0c */ /* 0x000fe2000bf45320 */
[----:B------:R-:W-:Y:S02]  /*68b0*/  UISETP.NE.AND UP2, UPT, UR6, URZ, UPT ;  /* 0x000000ff0600728c */ /* 0x000fe4000bf45270 */
[----:B------:R-:W-:Y:S04]  /*68c0*/  UISETP.NE.U32.AND UP0, UPT, UR5, URZ, UPT ;  /* 0x000000ff0500728c */ /* 0x000fe8000bf05070 */
[----:B------:R-:W-:Y:S01]  /*68d0*/  UISETP.NE.AND.EX UP1, UPT, UR4, URZ, UPT, UP0 ;  /* 0x000000ff0400728c */ /* 0x000fe2000bf25300 */
[----:B------:R-:W-:Y:S01]  /*68e0*/  PLOP3.LUT P1, PT, PT, PT, UP2, 0x80, 0x8 ;  /* 0x000000000008781c */ /* 0x000fe20003f2f028 */
[----:B------:R-:W-:Y:S03]  /*68f0*/  UPLOP3.LUT UP0, UPT, UPT, UPT, UPT, 0x40, 0x4 ;  /* 0x000000000004789c */ /* 0x000fe60003f0e870 */
[----:B------:R-:W-:Y:S06]  /*6900*/  @UP2 UPLOP3.LUT UP0, UPT, UPT, UPT, UP1, 0x80, 0x8 ;  /* 0x000000000008289c */ /* 0x000fec0003f0f010 */
[----:B------:R-:W-:Y:S01]  /*6910*/  PLOP3.LUT P0, PT, PT, PT, UP0, 0x80, 0x8 ;  /* 0x000000000008781c */ /* 0x000fe20003f0f008 */
[----:B------:R-:W-:Y:S01]  /*6920*/  @!UPT UIADD3 URZ, UPT, UPT, URZ, URZ, URZ ;  /* 0x000000fffffff290 */ /* 0x000fe2000fffe0ff */
[----:B------:R-:W-:Y:S11]  /*6930*/  BRA.U !UP1, `(.L_x_108) ;  /* 0x0000000109407547 */ /* 0x000ff6000b800000 */
[----:B------:R-:W-:Y:S01]  /*6940*/  UISETP.NE.U32.AND UP0, UPT, UR60, URZ, UPT ;  /* 0x000000ff3c00728c */ /* 0x000fe2000bf05070 */
[----:B------:R-:W-:Y:S01]  /*6950*/  R2UR UR6, R102 ;  /* 0x00000000660672ca */ /* 0x000fe200000e0000 */
[----:B------:R-:W1:Y:S01]  /*6960*/  LDCU.64 UR8, c[0x0][0x358] ;  /* 0x00006b00ff0877ac */ /* 0x000e620008000a00 */
[----:B------:R-:W-:Y:S02]  /*6970*/  HFMA2 R83, -RZ, RZ, 0, 5.9604644775390625e-08 ;  /* 0x00000001ff537431 */ /* 0x000fe400000001ff */
[----:B------:R-:W-:Y:S01]  /*6980*/  IMAD.MOV.U32 R0, RZ, RZ, 0x1 ;  /* 0x00000001ff007424 */ /* 0x000fe200078e00ff */
[----:B------:R-:W-:Y:S06]  /*6990*/  UISETP.NE.AND.EX UP0, UPT, UR61, URZ, UPT, UP0 ;  /* 0x000000ff3d00728c */ /* 0x000fec000bf05300 */
[----:B------:R-:W-:Y:S05]  /*69a0*/  PLOP3.LUT P3, PT, PT, PT, UP0, 0x80, 0x8 ;  /* 0x000000000008781c */ /* 0x000fea0003f6f008 */
[----:B------:R-:W2:Y:S01]  /*69b0*/  @UP0 LDCU.64 UR4, c[0x0][0x888] ;  /* 0x00011100ff0407ac */ /* 0x000ea20008000a00 */
[----:B------:R-:W-:Y:S07]  /*69c0*/  @UP0 UIMAD UR6, UR36, UR6, URZ ;  /* 0x00000006240602a4 */ /* 0x000fee000f8e02ff */
[----:B------:R-:W-:Y:S01]  /*69d0*/  @!P3 PRMT R83, R0, 0x7610, R83 ;  /* 0x000076100053b816 */ /* 0x000fe20000000053 */
[----:B--2---:R-:W-:Y:S06]  /*69e0*/  @UP0 UIMAD.WIDE UR4, UR6, 0x4, UR4 ;  /* 0x00000004060408a5 */ /* 0x004fec000f8e0204 */
[----:B------:R-:W-:Y:S02]  /*69f0*/  IMAD.U32 R2, RZ, RZ, UR4 ;  /* 0x00000004ff027e24 */ /* 0x000fe4000f8e00ff */
[----:B------:R-:W-:Y:S03]  /*6a00*/  IMAD.U32 R3, RZ, RZ, UR5 ;  /* 0x00000005ff037e24 */ /* 0x000fe6000f8e00ff */
[----:B------:R-:W2:Y:S02]  /*6a10*/  @!UP0 LDCU UR4, c[0x0][0x880] ;  /* 0x00011000ff0487ac */ /* 0x000ea40008000800 */
[----:B-1---5:R1:W5:Y:S02]  /*6a20*/  @P3 LDG.E R45, desc[UR8][R2.64] ;  /* 0x00000008022d3981 */ /* 0x022364000c1e1900 */
[----:B-12---:R-:W-:Y:S02]  /*6a30*/  @!P3 MOV R45, UR4 ;  /* 0x00000004002dbc02 */ /* 0x006fe40008000f00 */
.L_x_108:
[----:B------:R-:W-:Y:S05]  /*6a40*/  @!P4 BRA `(.L_x_109) ;  /* 0x000000000024c947 */ /* 0x000fea0003800000 */
[----:B------:R-:W-:Y:S01]  /*6a50*/  ISETP.NE.U32.AND P3, PT, R46, RZ, PT ;  /* 0x000000ff2e00720c */ /* 0x000fe20003f65070 */
[----:B------:R-:W1:Y:S03]  /*6a60*/  LDCU.64 UR4, c[0x0][0x358] ;  /* 0x00006b00ff0477ac */ /* 0x000e660008000a00 */
[----:B------:R-:W-:Y:S11]  /*6a70*/  ISETP.NE.AND.EX P3, PT, R47, RZ, PT, P3 ;  /* 0x000000ff2f00720c */ /* 0x000ff60003f65330 */
[----:B------:R-:W-:Y:S02]  /*6a80*/  @!UPT UIADD3 URZ, UPT, UPT, URZ, URZ, URZ ;  /* 0x000000fffffff290 */ /* 0x000fe4000fffe0ff */
[----:B------:R-:W2:Y:S01]  /*6a90*/  @P3 LDC.64 R2, c[0x0][0x8a8] ;  /* 0x00022a00ff023b82 */ /* 0x000ea20000000a00 */
[----:B------:R-:W-:Y:S04]  /*6aa0*/  @P3 IMAD R0, R80, UR36, RZ ;  /* 0x0000002450003c24 */ /* 0x000fe8000f8e02ff */
[----:B--2---:R-:W-:Y:S05]  /*6ab0*/  @P3 IMAD.WIDE R2, R0, 0x4, R2 ;  /* 0x0000000400023825 */ /* 0x004fea00078e0202 */
[----:B-1---5:R1:W5:Y:S02]  /*6ac0*/  @P3 LDG.E R38, desc[UR4][R2.64] ;  /* 0x0000000402263981 */ /* 0x022364000c1e1900 */
[----:B-1----:R-:W2:Y:S02]  /*6ad0*/  @!P3 LDC R38, c[0x0][0x8a0] ;  /* 0x00022800ff26bb82 */ /* 0x002ea40000000800 */
.L_x_109:
[----:B-----5:R-:W-:Y:S01]  /*6ae0*/  FSETP.NEU.AND P3, PT, R45, RZ, PT ;  /* 0x000000ff2d00720b */ /* 0x020fe20003f6d000 */
[----:B------:R-:W-:Y:S01]  /*6af0*/  IMAD.SHL.U32 R108, R44, 0x4, RZ ;  /* 0x000000042c6c7824 */ /* 0x000fe200078e00ff */
[----:B------:R-:W-:Y:S01]  /*6b00*/  SEL R3, RZ, 0xffffffff, P2 ;  /* 0xffffffffff037807 */ /* 0x000fe20001000000 */
[----:B------:R-:W-:Y:S01]  /*6b10*/  IMAD.SHL.U32 R111, R98, 0x10, RZ ;  /* 0x00000010626f7824 */ /* 0x000fe200078e00ff */
[----:B------:R-:W-:Y:S01]  /*6b20*/  @P1 LOP3.LUT P2, RZ, R83, 0xff, RZ, 0xc0, !PT ;  /* 0x000000ff53ff1812 */ /* 0x000fe2000784c0ff */
[----:B------:R-:W-:Y:S01]  /*6b30*/  VIADD R107, R108, UR43 ;  /* 0x0000002b6c6b7c36 */ /* 0x000fe20008000000 */
[----:B------:R-:W-:Y:S01]  /*6b40*/  @P1 SEL R0, RZ, 0xffffffff, P3 ;  /* 0xffffffffff001807 */ /* 0x000fe20001800000 */
[----:B------:R-:W-:Y:S01]  /*6b50*/  IMAD.MOV.U32 R113, RZ, RZ, -0x10 ;  /* 0xfffffff0ff717424 */ /* 0x000fe200078e00ff */
[----:B------:R-:W-:Y:S01]  /*6b60*/  LEA R109, R36, UR43, 0x3 ;  /* 0x0000002b246d7c11 */ /* 0x000fe2000f8e18ff */
[----:B------:R-:W-:Y:S01]  /*6b70*/  IMAD.SHL.U32 R112, R99, 0x10, RZ ;  /* 0x0000001063707824 */ /* 0x000fe200078e00ff */
[----:B------:R-:W-:Y:S01]  /*6b80*/  @P0 SEL R0, R3, R0, !P2 ;  /* 0x0000000003000207 */ /* 0x000fe20005000000 */
[C---:B------:R-:W-:Y:S01]  /*6b90*/  IMAD.IADD R94, R107.reuse, 0x1, R111 ;  /* 0x000000016b5e7824 */ /* 0x040fe200078e026f */
[----:B------:R-:W-:Y:S01]  /*6ba0*/  PLOP3.LUT P2, PT, PT, PT, UP1, 0x80, 0x8 ;  /* 0x000000000008781c */ /* 0x000fe20003f4f018 */
[----:B------:R-:W-:Y:S01]  /*6bb0*/  IMAD.IADD R106, R107, 0x1, R112 ;  /* 0x000000016b6a7824 */ /* 0x000fe200078e0270 */
[----:B------:R-:W-:Y:S01]  /*6bc0*/  @P1 LOP3.LUT R0, R0, 0x1, RZ, 0xc0, !PT ;  /* 0x0000000100001812 */ /* 0x000fe200078ec0ff */
[----:B------:R-:W-:Y:S01]  /*6bd0*/  IMAD.IADD R92, R112, 0x1, R94 ;  /* 0x00000001705c7824 */ /* 0x000fe200078e025e */
[----:B------:R-:W-:Y:S01]  /*6be0*/  LOP3.LUT P4, R89, R83, 0xff, RZ, 0xc0, !PT ;  /* 0x000000ff53597812 */ /* 0x000fe2000788c0ff */
[----:B------:R-:W-:Y:S01]  /*6bf0*/  BSSY B1, `(.L_x_110) ;  /* 0x0000049000017945 */ /* 0x000fe20003800000 */
[----:B------:R-:W-:Y:S01]  /*6c00*/  ISETP.NE.U32.OR P5, PT, R0, 0x1, !P1 ;  /* 0x000000010000780c */ /* 0x000fe20004fa5470 */
[----:B------:R-:W-:Y:S01]  /*6c10*/  IMAD.MOV.U32 R114, RZ, RZ, 0x1 ;  /* 0x00000001ff727424 */ /* 0x000fe200078e00ff */
[----:B------:R-:W-:Y:S01]  /*6c20*/  SEL R2, RZ, 0xffffffff, P3 ;  /* 0xffffffffff027807 */ /* 0x000fe20001800000 */
[----:B------:R-:W-:Y:S01]  /*6c30*/  IMAD R39, R36, 0x100, R37 ;  /* 0x0000010024277824 */ /* 0x000fe200078e0225 */
[----:B------:R-:W-:Y:S01]  /*6c40*/  P2R R105, PR, RZ, 0x20 ;  /* 0x00000020ff697803 */ /* 0x000fe20000000000 */
[----:B------:R-:W-:Y:S01]  /*6c50*/  IMAD.MOV.U32 R110, RZ, RZ, RZ ;  /* 0x000000ffff6e7224 */ /* 0x000fe200078e00ff */
[----:B------:R-:W-:Y:S02]  /*6c60*/  CS2R R78, SRZ ;  /* 0x00000000004e7805 */ /* 0x000fe4000001ff00 */
[----:B------:R-:W-:Y:S02]  /*6c70*/  @P2 SEL R2, R3, R2, !P4 ;  /* 0x0000000203022207 */ /* 0x000fe40006000000 */
[----:B------:R-:W-:Y:S02]  /*6c80*/  CS2R R76, SRZ ;  /* 0x00000000004c7805 */ /* 0x000fe4000001ff00 */
[----:B------:R-:W-:Y:S02]  /*6c90*/  CS2R R74, SRZ ;  /* 0x00000000004a7805 */ /* 0x000fe4000001ff00 */
[----:B------:R-:W-:Y:S02]  /*6ca0*/  CS2R R72, SRZ ;  /* 0x0000000000487805 */ /* 0x000fe4000001ff00 */
[----:B------:R-:W-:Y:S02]  /*6cb0*/  LOP3.LUT R2, R2, 0x1, RZ, 0xc0, !PT ;  /* 0x0000000102027812 */ /* 0x000fe400078ec0ff */
[----:B------:R-:W-:Y:S02]  /*6cc0*/  CS2R R70, SRZ ;  /* 0x0000000000467805 */ /* 0x000fe4000001ff00 */
[----:B------:R-:W-:Y:S02]  /*6cd0*/  @P5 SHF.L.U32 R0, RZ, 0x1f, RZ ;  /* 0x0000001fff005819 */ /* 0x000fe400000006ff */
[----:B------:R-:W-:Y:S02]  /*6ce0*/  CS2R R68, SRZ ;  /* 0x0000000000447805 */ /* 0x000fe4000001ff00 */
[----:B------:R-:W-:Y:S02]  /*6cf0*/  ISETP.NE.U32.AND P2, PT, R2, 0x1, PT ;  /* 0x000000010200780c */ /* 0x000fe40003f45070 */
[----:B------:R-:W-:Y:S01]  /*6d00*/  CS2R R66, SRZ ;  /* 0x0000000000427805 */ /* 0x000fe2000001ff00 */
[----:B------:R1:W3:Y:S01]  /*6d10*/  @P5 SYNCS.PHASECHK.TRANS64.TRYWAIT P1, [UR43+0x20], R0 ;  /* 0x00002000ff0055a7 */ /* 0x0002e2000802112b */
[----:B------:R-:W-:Y:S02]  /*6d20*/  CS2R R64, SRZ ;  /* 0x0000000000407805 */ /* 0x000fe4000001ff00 */
[----:B------:R-:W-:Y:S02]  /*6d30*/  P2R R115, PR, RZ, 0x4 ;  /* 0x00000004ff737803 */ /* 0x000fe40000000000 */
[----:B------:R-:W-:Y:S02]  /*6d40*/  CS2R R62, SRZ ;  /* 0x00000000003e7805 */ /* 0x000fe4000001ff00 */
[----:B------:R-:W-:Y:S02]  /*6d50*/  ISETP.NE.U32.AND P2, PT, R82, 0x1, PT ;  /* 0x000000015200780c */ /* 0x000fe40003f45070 */
[----:B------:R-:W-:Y:S02]  /*6d60*/  CS2R R60, SRZ ;  /* 0x00000000003c7805 */ /* 0x000fe4000001ff00 */
[----:B------:R-:W-:Y:S02]  /*6d70*/  CS2R R58, SRZ ;  /* 0x00000000003a7805 */ /* 0x000fe4000001ff00 */
[----:B------:R-:W-:Y:S02]  /*6d80*/  CS2R R56, SRZ ;  /* 0x0000000000387805 */ /* 0x000fe4000001ff00 */
[----:B------:R-:W-:Y:S02]  /*6d90*/  SEL R113, R113, 0x10, !P2 ;  /* 0x0000001071717807 */ /* 0x000fe40005000000 */
[----:B------:R-:W-:Y:S02]  /*6da0*/  CS2R R54, SRZ ;  /* 0x0000000000367805 */ /* 0x000fe4000001ff00 */
[----:B------:R-:W-:Y:S02]  /*6db0*/  CS2R R52, SRZ ;  /* 0x0000000000347805 */ /* 0x000fe4000001ff00 */
[----:B------:R-:W-:Y:S02]  /*6dc0*/  CS2R R50, SRZ ;  /* 0x0000000000327805 */ /* 0x000fe4000001ff00 */
[----:B------:R-:W-:Y:S01]  /*6dd0*/  CS2R R48, SRZ ;  /* 0x0000000000307805 */ /* 0x000fe2000001ff00 */
[----:B------:R-:W-:Y:S02]  /*6de0*/  IMAD.IADD R107, R107, 0x1, R113 ;  /* 0x000000016b6b7824 */ /* 0x000fe400078e0271 */
[C---:B------:R-:W-:Y:S02]  /*6df0*/  IMAD.IADD R95, R113.reuse, 0x1, R106 ;  /* 0x00000001715f7824 */ /* 0x040fe400078e026a */
[C---:B------:R-:W-:Y:S02]  /*6e00*/  IMAD.IADD R93, R113.reuse, 0x1, R94 ;  /* 0x00000001715d7824 */ /* 0x040fe400078e025e */
[----:B------:R-:W-:Y:S01]  /*6e10*/  IMAD.IADD R91, R113, 0x1, R92 ;  /* 0x00000001715b7824 */ /* 0x000fe200078e025c */
[----:B-1----:R-:W-:Y:S04]  /*6e20*/  SHF.L.U32 R0, R97, 0x1f, RZ ;  /* 0x0000001f61007819 */ /* 0x002fe800000006ff */
[----:B------:R1:W4:Y:S01]  /*6e30*/  SYNCS.PHASECHK.TRANS64.TRYWAIT P0, [R109+URZ+0x90], R0 ;  /* 0x000090006d0075a7 */ /* 0x00032200080011ff */
[----:B---3--:R-:W-:Y:S01]  /*6e40*/  @P5 SEL R114, RZ, 0x1, !P1 ;  /* 0x00000001ff725807 */ /* 0x008fe20004800000 */
[----:B-1----:R-:W-:Y:S06]  /*6e50*/  @!P5 BRA `(.L_x_111) ;  /* 0x000000000088d947 */ /* 0x002fec0003800000 */
[----:B------:R-:W-:Y:S01]  /*6e60*/  IMAD.MOV.U32 R78, RZ, RZ, RZ ;  /* 0x000000ffff4e7224 */ /* 0x000fe200078e00ff */
[----:B------:R-:W-:Y:S01]  /*6e70*/  ISETP.NE.AND P1, PT, R114, RZ, PT ;  /* 0x000000ff7200720c */ /* 0x000fe20003f25270 */
[----:B------:R-:W-:Y:S01]  /*6e80*/  BSSY B0, `(.L_x_112) ;  /* 0x0000014000007945 */ /* 0x000fe20003800000 */
[----:B------:R-:W-:Y:S02]  /*6e90*/  CS2R R50, SRZ ;  /* 0x0000000000327805 */ /* 0x000fe4000001ff00 */
        /* <DEDUP_REMOVED lines=13> */
[----:B------:R-:W-:Y:S01]  /*6f70*/  CS2R R76, SRZ ;  /* 0x00000000004c7805 */ /* 0x000fe2000001ff00 */
[----:B------:R-:W-:Y:S06]  /*6f80*/  @P1 BRA `(.L_x_113) ;  /* 0x00000000000c1947 */ /* 0x000fec0003800000 */
[----:B------:R-:W-:Y:S04]  /*6f90*/  SHF.L.U32 R3, RZ, 0x1f, RZ ;  /* 0x0000001fff037819 */ /* 0x000fe800000006ff */
[----:B------:R-:W1:Y:S02]  /*6fa0*/  SYNCS.PHASECHK.TRANS64.TRYWAIT P1, [UR43+0x20], R3 ;  /* 0x00002003ff0075a7 */ /* 0x000e64000802112b */
[----:B-1----:R-:W-:Y:S05]  /*6fb0*/  @!P1 BRA `(.L_x_114) ;  /* 0x0000005c00e09947 */ /* 0x002fea0003800000 */
.L_x_113:
[----:B------:R-:W-:Y:S05]  /*6fc0*/  BSYNC B0 ;  /* 0x0000000000007941 */ /* 0x000fea0003800000 */
.L_x_112:
[----:B------:R-:W-:Y:S01]  /*6fd0*/  ISETP.NE.AND P1, PT, R115, RZ, PT ;  /* 0x000000ff7300720c */ /* 0x000fe20003f25270 */
[----:B------:R-:W-:Y:S11]  /*6fe0*/  HFMA2 R110, -RZ, RZ, 0, 5.9604644775390625e-08 ;  /* 0x00000001ff6e7431 */ /* 0x000ff600000001ff */
[----:B------:R-:W-:Y:S01]  /*6ff0*/  @!UPT UIADD3 URZ, UPT, UPT, URZ, URZ, URZ ;  /* 0x000000fffffff290 */ /* 0x000fe2000fffe0ff */
[----:B------:R3:W1:Y:S04]  /*7000*/  @P1 LDS.128 R48, [R108+UR43+0x400] ;  /* 0x0004002b6c301984 */ /* 0x0006680008000c00 */
[----:B------:R3:W1:Y:S04]  /*7010*/  @P1 LDS.128 R52, [R107+0x400] ;  /* 0x000400006b341984 */ /* 0x0006680000000c00 */
[----:B------:R3:W1:Y:S04]  /*7020*/  @P1 LDS.128 R56, [R106+0x400] ;  /* 0x000400006a381984 */ /* 0x0006680000000c00 */
[----:B------:R3:W1:Y:S04]  /*7030*/  @P1 LDS.128 R60, [R95+0x400] ;  /* 0x000400005f3c1984 */ /* 0x0006680000000c00 */
[----:B------:R3:W1:Y:S04]  /*7040*/  @P1 LDS.128 R64, [R94+0x400] ;  /* 0x000400005e401984 */ /* 0x0006680000000c00 */
[----:B------:R3:W1:Y:S04]  /*7050*/  @P1 LDS.128 R68, [R93+0x400] ;  /* 0x000400005d441984 */ /* 0x0006680000000c00 */
[----:B------:R3:W1:Y:S04]  /*7060*/  @P1 LDS.128 R72, [R92+0x400] ;  /* 0x000400005c481984 */ /* 0x0006680000000c00 */
[----:B------:R3:W1:Y:S02]  /*7070*/  @P1 LDS.128 R76, [R91+0x400] ;  /* 0x000400005b4c1984 */ /* 0x0006640000000c00 */
.L_x_111:
[----:B------:R-:W-:Y:S05]  /*7080*/  BSYNC B1 ;  /* 0x0000000000017941 */ /* 0x000fea0003800000 */
.L_x_110:
[----:B-1----:R-:W-:Y:S04]  /*7090*/  SHF.R.U32.HI R2, RZ, 0x15, R39 ;  /* 0x00000015ff027819 */ /* 0x002fe80000011627 */
[----:B------:R-:W-:Y:S01]  /*70a0*/  LOP3.LUT P1, RZ, R2, 0x3, R84, 0x48, !PT ;  /* 0x0000000302ff7812 */ /* 0x000fe20007824854 */
[----:B------:R-:W-:Y:S01]  /*70b0*/  @!UPT UIADD3 URZ, UPT, UPT, URZ, URZ, URZ ;  /* 0x000000fffffff290 */ /* 0x000fe2000fffe0ff */
[----:B----4-:R-:W-:Y:S11]  /*70c0*/  @P0 BRA `(.L_x_115) ;  /* 0x0000000000080947 */ /* 0x010ff60003800000 */
[----:B------:R-:W1:Y:S02]  /*70d0*/  SYNCS.PHASECHK.TRANS64.TRYWAIT P0, [R109+URZ+0x90], R0 ;  /* 0x000090006d0075a7 */ /* 0x000e6400080011ff */
[----:B-1----:R-:W-:Y:S05]  /*70e0*/  @!P0 BRA `(.L_x_116) ;  /* 0x0000005c00ac8947 */ /* 0x002fea0003800000 */
.L_x_115:
[----:B------:R-:W-:Y:S05]  /*70f0*/  @!P1 BRA `(.L_x_117) ;  /* 0x0000000000409947 */ /* 0x000fea0003800000 */
[----:B------:R-:W4:Y:S01]  /*7100*/  LDCU.64 UR8, c[0x4][0x70] ;  /* 0x01000e00ff0877ac */ /* 0x000f220008000a00 */
[----:B------:R-:W-:Y:S01]  /*7110*/  MOV R3, 0x0 ;  /* 0x0000000000037802 */ /* 0x000fe20000000f00 */
[----:B------:R-:W-:Y:S02]  /*7120*/  HFMA2 R12, -RZ, RZ, 0, 5.9604644775390625e-08 ;  /* 0x00000001ff0c7431 */ /* 0x000fe400000001ff */
[----:B------:R-:W-:Y:S02]  /*7130*/  IMAD.MOV.U32 R8, RZ, RZ, 0x192 ;  /* 0x00000192ff087424 */ /* 0x000fe400078e00ff */
[----:B------:R-:W-:Y:S01]  /*7140*/  IMAD.MOV.U32 R13, RZ, RZ, RZ ;  /* 0x000000ffff0d7224 */ /* 0x000fe200078e00ff */
[----:B------:R-:W5:Y:S01]  /*7150*/  LDCU.64 UR6, c[0x4][0x78] ;  /* 0x01000f00ff0677ac */ /* 0x000f620008000a00 */
[----:B------:R-:W1:Y:S01]  /*7160*/  LDC.64 R2, c[0x4][R3] ;  /* 0x0100000003027b82 */ /* 0x000e620000000a00 */
[----:B------:R-:W2:Y:S01]  /*7170*/  LDCU.64 UR4, c[0x4][0x10] ;  /* 0x01000200ff0477ac */ /* 0x000ea20008000a00 */
[----:B----4-:R-:W-:Y:S01]  /*7180*/  MOV R5, UR9 ;  /* 0x0000000900057c02 */ /* 0x010fe20008000f00 */
[----:B------:R-:W-:Y:S01]  /*7190*/  IMAD.U32 R4, RZ, RZ, UR8 ;  /* 0x00000008ff047e24 */ /* 0x000fe2000f8e00ff */
[----:B-----5:R-:W-:Y:S01]  /*71a0*/  MOV R7, UR7 ;  /* 0x0000000700077c02 */ /* 0x020fe20008000f00 */
[----:B------:R-:W-:Y:S01]  /*71b0*/  IMAD.U32 R6, RZ, RZ, UR6 ;  /* 0x00000006ff067e24 */ /* 0x000fe2000f8e00ff */
[----:B--2---:R-:W-:Y:S01]  /*71c0*/  MOV R11, UR5 ;  /* 0x00000005000b7c02 */ /* 0x004fe20008000f00 */
[----:B------:R-:W-:Y:S02]  /*71d0*/  IMAD.U32 R10, RZ, RZ, UR4 ;  /* 0x00000004ff0a7e24 */ /* 0x000fe4000f8e00ff */
[----:B------:R-:W-:Y:S07]  /*71e0*/  LEPC R20, `(.L_x_117) ;  /* 0x000000001014794e */ /* 0x000fee0000000000 */
[----:B-1-3--:R-:W-:Y:S05]  /*71f0*/  CALL.ABS.NOINC R2 ;  /* 0x0000000002007343 */ /* 0x00afea0003c00000 */
.L_x_117:
[----:B------:R-:W-:Y:S05]  /*7200*/  WARPSYNC.ALL ;  /* 0x0000000000007948 */ /* 0x000fea0003800000 */
[----:B------:R-:W-:Y:S01]  /*7210*/  R2UR UR4, R39 ;  /* 0x00000000270472ca */ /* 0x000fe200000e0000 */
[----:B------:R-:W-:Y:S01]  /*7220*/  BSSY.RECONVERGENT B0, `(.L_x_118) ;  /* 0x000005d000007945 */ /* 0x000fe20003800200 */
[----:B------:R-:W-:Y:S11]  /*7230*/  ISETP.NE.AND P0, PT, R100, RZ, PT ;  /* 0x000000ff6400720c */ /* 0x000ff60003f05270 */
[----:B------:R-:W1:Y:S02]  /*7240*/  LDTM.x32 R4, tmem[UR4] ;  /* 0x00000004000479ee */ /* 0x000e6400082c0000 */
[C---:B-12---:R-:W-:Y:S01]  /*7250*/  FMUL R0, R38.reuse, R4 ;  /* 0x0000000426007220 */ /* 0x046fe20000400000 */
[C---:B------:R-:W-:Y:S01]  /*7260*/  FMUL R2, R38.reuse, R5 ;  /* 0x0000000526027220 */ /* 0x040fe20000400000 */
[C---:B------:R-:W-:Y:S01]  /*7270*/  FMUL R3, R38.reuse, R6 ;  /* 0x0000000626037220 */ /* 0x040fe20000400000 */
[C---:B------:R-:W-:Y:S01]  /*7280*/  FMUL R7, R38.reuse, R7 ;  /* 0x0000000726077220 */ /* 0x040fe20000400000 */
[C---:B------:R-:W-:Y:S01]  /*7290*/  FFMA R40, R45.reuse, R48, R0 ;  /* 0x000000302d287223 */ /* 0x040fe20000000000 */
[C---:B------:R-:W-:Y:S01]  /*72a0*/  FFMA R41, R45.reuse, R49, R2 ;  /* 0x000000312d297223 */ /* 0x040fe20000000002 */
[C---:B------:R-:W-:Y:S01]  /*72b0*/  FFMA R42, R45.reuse, R50, R3 ;  /* 0x000000322d2a7223 */ /* 0x040fe20000000003 */
[C---:B------:R-:W-:Y:S01]  /*72c0*/  FFMA R43, R45.reuse, R51, R7 ;  /* 0x000000332d2b7223 */ /* 0x040fe20000000007 */
[C---:B------:R-:W-:Y:S01]  /*72d0*/  FMUL R4, R38.reuse, R8 ;  /* 0x0000000826047220 */ /* 0x040fe20000400000 */
[C---:B------:R-:W-:Y:S01]  /*72e0*/  FMUL R5, R38.reuse, R9 ;  /* 0x0000000926057220 */ /* 0x040fe20000400000 */
[C---:B------:R-:W-:Y:S01]  /*72f0*/  FMUL R6, R38.reuse, R10 ;  /* 0x0000000a26067220 */ /* 0x040fe20000400000 */
[C---:B------:R-:W-:Y:S01]  /*7300*/  FMUL R11, R38.reuse, R11 ;  /* 0x0000000b260b7220 */ /* 0x040fe20000400000 */
[----:B------:R1:W-:Y:S01]  /*7310*/  STS.128 [R108+UR43+0x400], R40 ;  /* 0x000400286c007988 */ /* 0x0003e20008000c2b */
        /* <DEDUP_REMOVED lines=8> */
[----:B------:R1:W-:Y:S01]  /*73a0*/  STS.128 [R107+0x400], R4 ;  /* 0x000400046b007388 */ /* 0x0003e20000000c00 */
        /* <DEDUP_REMOVED lines=19> */
[C---:B------:R-:W-:Y:S01]  /*74e0*/  FMUL R20, R38.reuse, R24 ;  /* 0x0000001826147220 */ /* 0x040fe20000400000 */
        /* <DEDUP_REMOVED lines=9> */
[----:B------:R1:W-:Y:S01]  /*7580*/  STS.128 [R94+0x400], R16 ;  /* 0x000400105e007388 */ /* 0x0003e20000000c00 */
        /* <DEDUP_REMOVED lines=13> */
[----:B------:R-:W-:Y:S01]  /*7660*/  FMUL R0, R38, R35 ;  /* 0x0000002326007220 */ /* 0x000fe20000400000 */
[C---:B------:R-:W-:Y:S01]  /*7670*/  FFMA R28, R45.reuse, R76, R28 ;  /* 0x0000004c2d1c7223 */ /* 0x040fe2000000001c */
[C---:B------:R-:W-:Y:S01]  /*7680*/  FFMA R29, R45.reuse, R77, R29 ;  /* 0x0000004d2d1d7223 */ /* 0x040fe2000000001d */
[C---:B------:R-:W-:Y:S01]  /*7690*/  FFMA R30, R45.reuse, R78, R30 ;  /* 0x0000004e2d1e7223 */ /* 0x040fe2000000001e */
[----:B------:R1:W-:Y:S01]  /*76a0*/  STS.128 [R92+0x400], R24 ;  /* 0x000400185c007388 */ /* 0x0003e20000000c00 */
[----:B------:R-:W-:Y:S05]  /*76b0*/  FFMA R31, R45, R79, R0 ;  /* 0x0000004f2d1f7223 */ /* 0x000fea0000000000 */
[----:B------:R1:W-:Y:S01]  /*76c0*/  STS.128 [R91+0x400], R28 ;  /* 0x0004001c5b007388 */ /* 0x0003e20000000c00 */
[----:B------:R-:W-:Y:S01]  /*76d0*/  @!PT LDS RZ, [RZ] ;  /* 0x00000000fffff984 */ /* 0x000fe20000000800 */
[----:B------:R-:W-:Y:S01]  /*76e0*/  @!PT LDS RZ, [RZ] ;  /* 0x00000000fffff984 */ /* 0x000fe20000000800 */
[----:B------:R-:W-:Y:S01]  /*76f0*/  @!PT LDS RZ, [RZ] ;  /* 0x00000000fffff984 */ /* 0x000fe20000000800 */
[----:B------:R-:W-:Y:S01]  /*7700*/  @!PT LDS RZ, [RZ] ;  /* 0x00000000fffff984 */ /* 0x000fe20000000800 */
[----:B------:R2:W-:Y:S06]  /*7710*/  MEMBAR.ALL.CTA ;  /* 0x0000000000007992 */ /* 0x0005ec0000008000 */
[----:B--2---:R-:W2:Y:S02]  /*7720*/  FENCE.VIEW.ASYNC.S ;  /* 0x00000000000073c6 */ /* 0x004ea40000000000 */
[----:B--2---:R-:W-:Y:S06]  /*7730*/  BAR.SYNC.DEFER_BLOCKING 0x1, 0x80 ;  /* 0x0042000000007b1d */ /* 0x004fec0000010000 */
[----:B------:R-:W-:Y:S05]  /*7740*/  @P0 BRA `(.L_x_119) ;  /* 0x0000000000280947 */ /* 0x000fea0003800000 */
[----:B------:R-:W-:Y:S01]  /*7750*/  UIADD3 UR4, UPT, UPT, UR43, 0x400, URZ ;  /* 0x000004002b047890 */ /* 0x000fe2000fffe0ff */
[----:B------:R-:W-:Y:S05]  /*7760*/  UMOV UR51, UR36 ;  /* 0x0000002400337c82 */ /* 0x000fea0008000000 */
[----:B------:R-:W-:Y:S01]  /*7770*/  MOV R88, UR4 ;  /* 0x0000000400587c02 */ /* 0x000fe20008000f00 */
[----:B------:R-:W-:Y:S03]  /*7780*/  UIADD3 UR4, UP0, UPT, UR54, 0x680, URZ ;  /* 0x0000068036047890 */ /* 0x000fe6000ff1e0ff */
[----:B------:R-:W-:Y:S01]  /*7790*/  R2UR UR48, R88 ;  /* 0x00000000583072ca */ /* 0x000fe200000e0000 */
[----:B------:R-:W-:Y:S11]  /*77a0*/  UIADD3.X UR5, UPT, UPT, URZ, UR55, URZ, UP0, !UPT ;  /* 0x00000037ff057290 */ /* 0x000ff600087fe4ff */
[----:B------:R-:W-:Y:S01]  /*77b0*/  @!UPT UIADD3 URZ, UPT, UPT, URZ, URZ, URZ ;  /* 0x000000fffffff290 */ /* 0x000fe2000fffe0ff */
[----:B------:R2:W-:Y:S01]  /*77c0*/  UTMASTG.3D [UR48], [UR4] ;  /* 0x00000030040073b5 */ /* 0x0005e20008010000 */
[----:B------:R0:W-:Y:S01]  /*77d0*/  UTMACMDFLUSH ;  /* 0x00000000000079b7 */ /* 0x0001e20000000000 */
[----:B--2---:R-:W-:Y:S04]  /*77e0*/  DEPBAR.LE SB0, 0x1 ;  /* 0x000080400000791a */ /* 0x004fe80000000000 */
.L_x_119:
[----:B------:R-:W-:Y:S05]  /*77f0*/  BSYNC.RECONVERGENT B0 ;  /* 0x0000000000007941 */ /* 0x000fea0003800200 */
.L_x_118:
[----:B------:R-:W-:Y:S01]  /*7800*/  BAR.SYNC.DEFER_BLOCKING 0x1, 0x80 ;  /* 0x0042000000007b1d */ /* 0x000fe20000010000 */
[----:B------:R-:W-:Y:S01]  /*7810*/  ISETP.NE.AND P1, PT, R105, RZ, PT ;  /* 0x000000ff6900720c */ /* 0x000fe20003f25270 */
[----:B------:R-:W-:Y:S01]  /*7820*/  UISETP.NE.AND UP0, UPT, UR53, URZ, UPT ;  /* 0x000000ff3500728c */ /* 0x000fe2000bf05270 */
[----:B------:R-:W-:Y:S11]  /*7830*/  LEA R2, R110, UR43, 0x3 ;  /* 0x0000002b6e027c11 */ /* 0x000ff6000f8e18ff */
[----:B------:R-:W-:Y:S01]  /*7840*/  @P1 SHF.L.U32 R3, RZ, 0x1f, RZ ;  /* 0x0000001fff031819 */ /* 0x000fe200000006ff */
[----:B------:R-:W-:Y:S06]  /*7850*/  BRA.U !UP0, `(.L_x_120) ;  /* 0x0000000108247547 */ /* 0x000fec000b800000 */
[----:B-1----:R-:W-:Y:S01]  /*7860*/  IMAD.U32 R4, RZ, RZ, UR47 ;  /* 0x0000002fff047e24 */ /* 0x002fe2000f8e00ff */
[----:B------:R-:W-:Y:S01]  /*7870*/  MOV R0, UR52 ;  /* 0x0000003400007c02 */ /* 0x000fe20008000f00 */
[----:B------:R-:W-:Y:S03]  /*7880*/  UIADD3 UR4, UPT, UPT, UR47, 0x1, URZ ;  /* 0x000000012f047890 */ /* 0x000fe6000fffe0ff */
[----:B------:R-:W-:Y:S01]  /*7890*/  @P1 LEA R4, R4, UR43, 0x3 ;  /* 0x0000002b04041c11 */ /* 0x000fe2000f8e18ff */
[----:B------:R-:W-:Y:S04]  /*78a0*/  UISETP.NE.AND UP0, UPT, UR4, 0x4, UPT ;  /* 0x000000040400788c */ /* 0x000fe8000bf05270 */
[----:B------:R-:W-:Y:S01]  /*78b0*/  @P1 VIADD R4, R4, 0x40 ;  /* 0x0000004004041836 */ /* 0x000fe20000000000 */
[----:B------:R-:W-:Y:S04]  /*78c0*/  USEL UR47, UR4, URZ, UP0 ;  /* 0x000000ff042f7287 */ /* 0x000fe80008000000 */
[----:B------:R-:W-:Y:S04]  /*78d0*/  @P1 PRMT R0, R0, 0x654, R4 ;  /* 0x0000065400001816 */ /* 0x000fe80000000004 */
[----:B------:R2:W-:Y:S04]  /*78e0*/  @P1 SYNCS.ARRIVE.TRANS64.RED.A1T0 RZ, [R0+URZ], RZ ;  /* 0x000000ff00ff19a7 */ /* 0x0005e800081004ff */
.L_x_120:
[----:B------:R-:W4:Y:S01]  /*78f0*/  @P1 SYNCS.PHASECHK.TRANS64.TRYWAIT P0, [R2+URZ+0x20], R3 ;  /* 0x00002003020015a7 */ /* 0x000f2200080011ff */
[----:B------:R-:W-:Y:S01]  /*7900*/  BSSY B1, `(.L_x_121) ;  /* 0x000001f000017945 */ /* 0x000fe20003800000 */
[----:B----4-:R-:W-:Y:S03]  /*7910*/  @P1 SEL R114, RZ, 0x1, !P0 ;  /* 0x00000001ff721807 */ /* 0x010fe60004000000 */
[----:B------:R-:W-:Y:S05]  /*7920*/  @!P1 BRA `(.L_x_122) ;  /* 0x0000000000709947 */ /* 0x000fea0003800000 */
[----:B------:R-:W-:Y:S01]  /*7930*/  ISETP.NE.AND P1, PT, R115, RZ, PT ;  /* 0x000000ff7300720c */ /* 0x000fe20003f25270 */
[----:B------:R-:W-:Y:S01]  /*7940*/  BSSY B0, `(.L_x_123) ;  /* 0x000000b000007945 */ /* 0x000fe20003800000 */
[----:B------:R-:W-:Y:S11]  /*7950*/  ISETP.NE.AND P0, PT, R114, RZ, PT ;  /* 0x000000ff7200720c */ /* 0x000ff60003f05270 */
[----:B-1----:R-:W-:Y:S05]  /*7960*/  @P1 IMAD R6, R110, 0x4000, R108 ;  /* 0x000040006e061824 */ /* 0x002fea00078e026c */
[----:B------:R-:W-:Y:S04]  /*7970*/  @P1 IADD3 R5, PT, PT, R6, UR43, RZ ;  /* 0x0000002b06051c10 */ /* 0x000fe8000fffe0ff */
[----:B------:R-:W-:Y:S01]  /*7980*/  @P1 IADD3 R4, PT, PT, R112, R5, RZ ;  /* 0x0000000570041210 */ /* 0x000fe20007ffe0ff */
[--C-:B------:R-:W-:Y:S02]  /*7990*/  @P1 IMAD.IADD R3, R111, 0x1, R5.reuse ;  /* 0x000000016f031824 */ /* 0x100fe400078e0205 */
[----:B------:R-:W-:Y:S01]  /*79a0*/  @P1 IMAD.IADD R5, R113, 0x1, R5 ;  /* 0x0000000171051824 */ /* 0x000fe200078e0205 */
[----:B------:R-:W-:Y:S06]  /*79b0*/  @P0 BRA `(.L_x_124) ;  /* 0x00000000000c0947 */ /* 0x000fec0003800000 */
[----:B--2---:R-:W-:Y:S04]  /*79c0*/  SHF.L.U32 R0, RZ, 0x1f, RZ ;  /* 0x0000001fff007819 */ /* 0x004fe800000006ff */
[----:B------:R-:W1:Y:S02]  /*79d0*/  SYNCS.PHASECHK.TRANS64.TRYWAIT P0, [R2+URZ+0x20], R0 ;  /* 0x00002000020075a7 */ /* 0x000e6400080011ff */
[----:B-1----:R-:W-:Y:S05]  /*79e0*/  @!P0 BRA `(.L_x_125) ;  /* 0x0000005400808947 */ /* 0x002fea0003800000 */
.L_x_124:
[----:B------:R-:W-:Y:S05]  /*79f0*/  BSYNC B0 ;  /* 0x0000000000007941 */ /* 0x000fea0003800000 */
.L_x_123:
[----:B------:R-:W-:Y:S01]  /*7a00*/  ISETP.NE.AND P0, PT, R115, RZ, PT ;  /* 0x000000ff7300720c */ /* 0x000fe20003f05270 */
[----:B------:R-:W-:Y:S11]  /*7a10*/  VIADD R110, R110, 0x1 ;  /* 0x000000016e6e7836 */ /* 0x000ff60000000000 */
[----:B------:R-:W-:Y:S01]  /*7a20*/  @!UPT UIADD3 URZ, UPT, UPT, URZ, URZ, URZ ;  /* 0x000000fffffff290 */ /* 0x000fe2000fffe0ff */
[----:B------:R4:W3:Y:S01]  /*7a30*/  @P0 LDS.128 R52, [R5+0x400] ;  /* 0x0004000005340984 */ /* 0x0008e20000000c00 */
[--C-:B-12---:R-:W-:Y:S01]  /*7a40*/  @P0 IMAD.IADD R0, R112, 0x1, R3.reuse ;  /* 0x0000000170000824 */ /* 0x106fe200078e0203 */
[C---:B------:R-:W-:Y:S02]  /*7a50*/  @P0 IADD3 R2, PT, PT, R113.reuse, R4, RZ ;  /* 0x0000000471020210 */ /* 0x040fe40007ffe0ff */
[----:B------:R1:W2:Y:S04]  /*7a60*/  @P0 LDS.128 R56, [R4+0x400] ;  /* 0x0004000004380984 */ /* 0x0002a80000000c00 */
[----:B------:R2:W2:Y:S04]  /*7a70*/  @P0 LDS.128 R48, [R6+UR43+0x400] ;  /* 0x0004002b06300984 */ /* 0x0004a80008000c00 */
[----:B------:R2:W2:Y:S04]  /*7a80*/  @P0 LDS.128 R60, [R2+0x400] ;  /* 0x00040000023c0984 */ /* 0x0004a80000000c00 */
[----:B------:R2:W2:Y:S04]  /*7a90*/  @P0 LDS.128 R64, [R3+0x400] ;  /* 0x0004000003400984 */ /* 0x0004a80000000c00 */
[----:B------:R2:W2:Y:S01]  /*7aa0*/  @P0 LDS.128 R72, [R0+0x400] ;  /* 0x0004000000480984 */ /* 0x0004a20000000c00 */
[C---:B----4-:R-:W-:Y:S01]  /*7ab0*/  @P0 IMAD.IADD R5, R113.reuse, 0x1, R3 ;  /* 0x0000000171050824 */ /* 0x050fe200078e0203 */
[----:B-1----:R-:W-:Y:S04]  /*7ac0*/  @P0 IADD3 R4, PT, PT, R113, R0, RZ ;  /* 0x0000000071040210 */ /* 0x002fe80007ffe0ff */
[----:B------:R4:W1:Y:S04]  /*7ad0*/  @P0 LDS.128 R68, [R5+0x400] ;  /* 0x0004000005440984 */ /* 0x0008680000000c00 */
[----:B------:R4:W1:Y:S02]  /*7ae0*/  @P0 LDS.128 R76, [R4+0x400] ;  /* 0x00040000044c0984 */ /* 0x0008640000000c00 */
.L_x_122:
[----:B------:R-:W-:Y:S05]  /*7af0*/  BSYNC B1 ;  /* 0x0000000000017941 */ /* 0x000fea0003800000 */
.L_x_121:
[----:B--2---:R-:W-:Y:S05]  /*7b00*/  VIADD R0, R39, 0x20 ;  /* 0x0000002027007836 */ /* 0x004fea0000000000 */
[----:B------:R-:W-:Y:S04]  /*7b10*/  SHF.R.U32.HI R0, RZ, 0x15, R0 ;  /* 0x00000015ff007819 */ /* 0x000fe80000011600 */
[----:B------:R-:W-:Y:S11]  /*7b20*/  LOP3.LUT P0, RZ, R0, 0x3, R84, 0x48, !PT ;  /* 0x0000000300ff7812 */ /* 0x000ff60007804854 */
[----:B------:R-:W-:Y:S02]  /*7b30*/  @!UPT UIADD3 URZ, UPT, UPT, URZ, URZ, URZ ;  /* 0x000000fffffff290 */ /* 0x000fe4000fffe0ff */
[----:B------:R-:W-:Y:S05]  /*7b40*/  @!P0 BRA `(.L_x_126) ;  /* 0x0000000000408947 */ /* 0x000fea0003800000 */
[----:B------:R-:W4:Y:S01]  /*7b50*/  LDCU.64 UR8, c[0x4][0x70] ;  /* 0x01000e00ff0877ac */ /* 0x000f220008000a00 */
[----:B------:R-:W-:Y:S01]  /*7b60*/  MOV R3, 0x0 ;  /* 0x0000000000037802 */ /* 0x000fe20000000f00 */
[----:B-1----:R-:W-:Y:S02]  /*7b70*/  HFMA2 R12, -RZ, RZ, 0, 5.9604644775390625e-08 ;  /* 0x00000001ff0c7431 */ /* 0x002fe400000001ff */
[----:B------:R-:W-:Y:S02]  /*7b80*/  IMAD.MOV.U32 R8, RZ, RZ, 0x192 ;  /* 0x00000192ff087424 */ /* 0x000fe400078e00ff */
[----:B------:R-:W-:Y:S01]  /*7b90*/  IMAD.MOV.U32 R13, RZ, RZ, RZ ;  /* 0x000000ffff0d7224 */ /* 0x000fe200078e00ff */
[----:B------:R-:W1:Y:S01]  /*7ba0*/  LDCU.64 UR6, c[0x4][0x78] ;  /* 0x01000f00ff0677ac */ /* 0x000e620008000a00 */
[----:B------:R-:W2:Y:S01]  /*7bb0*/  LDC.64 R2, c[0x4][R3] ;  /* 0x0100000003027b82 */ /* 0x000ea20000000a00 */
[----:B------:R-:W5:Y:S01]  /*7bc0*/  LDCU.64 UR4, c[0x4][0x10] ;  /* 0x01000200ff0477ac */ /* 0x000f620008000a00 */
[----:B----4-:R-:W-:Y:S01]  /*7bd0*/  MOV R5, UR9 ;  /* 0x0000000900057c02 */ /* 0x010fe20008000f00 */
[----:B------:R-:W-:Y:S01]  /*7be0*/  IMAD.U32 R4, RZ, RZ, UR8 ;  /* 0x00000008ff047e24 */ /* 0x000fe2000f8e00ff */
[----:B-1----:R-:W-:Y:S01]  /*7bf0*/  MOV R7, UR7 ;  /* 0x0000000700077c02 */ /* 0x002fe20008000f00 */
[----:B------:R-:W-:Y:S01]  /*7c00*/  IMAD.U32 R6, RZ, RZ, UR6 ;  /* 0x00000006ff067e24 */ /* 0x000fe2000f8e00ff */
[----:B-----5:R-:W-:Y:S01]  /*7c10*/  MOV R11, UR5 ;  /* 0x00000005000b7c02 */ /* 0x020fe20008000f00 */
[----:B------:R-:W-:Y:S02]  /*7c20*/  IMAD.U32 R10, RZ, RZ, UR4 ;  /* 0x00000004ff0a7e24 */ /* 0x000fe4000f8e00ff */
[----:B------:R-:W-:Y:S07]  /*7c30*/  LEPC R20, `(.L_x_126) ;  /* 0x000000001014794e */ /* 0x000fee0000000000 */
[----:B--23--:R-:W-:Y:S05]  /*7c40*/  CALL.ABS.NOINC R2 ;  /* 0x0000000002007343 */ /* 0x00cfea0003c00000 */
.L_x_126:
[----:B------:R-:W-:Y:S05]  /*7c50*/  WARPSYNC.ALL ;  /* 0x0000000000007948 */ /* 0x000fea0003800000 */
[----:B------:R-:W-:Y:S01]  /*7c60*/  R2UR UR4, R39 ;  /* 0x00000000270472ca */ /* 0x000fe200000e0000 */
[----:B------:R-:W-:Y:S01]  /*7c70*/  BSSY.RECONVERGENT B0, `(.L_x_127) ;  /* 0x0000064000007945 */ /* 0x000fe20003800200 */
[----:B------:R-:W-:Y:S02]  /*7c80*/  ISETP.NE.AND P6, PT, R105, RZ, PT ;  /* 0x000000ff6900720c */ /* 0x000fe40003fc5270 */
[----:B------:R-:W-:Y:S02]  /*7c90*/  MOV R0, UR47 ;  /* 0x0000002f00007c02 */ /* 0x000fe40008000f00 */
[----:B------:R-:W-:Y:S02]  /*7ca0*/  MOV R116, UR52 ;  /* 0x0000003400747c02 */ /* 0x000fe40008000f00 */
[----:B------:R-:W-:Y:S05]  /*7cb0*/  ISETP.NE.AND P0, PT, R100, RZ, PT ;  /* 0x000000ff6400720c */ /* 0x000fea0003f05270 */
[----:B-1--4-:R-:W1:Y:S02]  /*7cc0*/  LDTM.x32 R4, tmem[UR4+0x20] ;  /* 0x00002004000479ee */ /* 0x012e6400082c0000 */
[----:B------:R-:W-:Y:S04]  /*7cd0*/  @P6 LEA R0, R0, UR43, 0x3 ;  /* 0x0000002b00006c11 */ /* 0x000fe8000f8e18ff */
[----:B------:R-:W-:Y:S04]  /*7ce0*/  @P6 IADD3 R0, PT, PT, R0, 0x40, RZ ;  /* 0x0000004000006810 */ /* 0x000fe80007ffe0ff */
[----:B------:R-:W-:Y:S01]  /*7cf0*/  @P6 PRMT R116, R116, 0x654, R0 ;  /* 0x0000065474746816 */ /* 0x000fe20000000000 */
[C---:B-1----:R-:W-:Y:S01]  /*7d00*/  FMUL R0, R38.reuse, R4 ;  /* 0x0000000426007220 */ /* 0x042fe20000400000 */
        /* <DEDUP_REMOVED lines=12> */
[C---:B---3--:R-:W-:Y:S01]  /*7dd0*/  FFMA R4, R45.reuse, R52, R4 ;  /* 0x000000342d047223 */ /* 0x048fe20000000004 */
        /* <DEDUP_REMOVED lines=56> */
[----:B------:R-:W-:Y:S01]  /*8160*/  FFMA R31, R45, R79, R0 ;  /* 0x0000004f2d1f7223 */ /* 0x000fe20000000000 */
[----:B------:R-:W-:Y:S02]  /*8170*/  LEA R0, R110, UR43, 0x3 ;  /* 0x0000002b6e007c11 */ /* 0x000fe4000f8e18ff */
[----:B------:R-:W-:Y:S02]  /*8180*/  @P6 SHF.L.U32 R2, RZ, 0x1f, RZ ;  /* 0x0000001fff026819 */ /* 0x000fe400000006ff */
        /* <DEDUP_REMOVED lines=9> */
[----:B------:R-:W-:Y:S02]  /*8220*/  UIADD3 UR4, UP0, UPT, UR54, 0x680, URZ ;  /* 0x0000068036047890 */ /* 0x000fe4000ff1e0ff */
[----:B------:R-:W-:Y:S02]  /*8230*/  UIADD3 UR9, UPT, UPT, UR49, 0x20, URZ ;  /* 0x0000002031097890 */ /* 0x000fe4000fffe0ff */
[----:B------:R-:W-:Y:S02]  /*8240*/  UIADD3 UR8, UPT, UPT, UR43, 0x4400, URZ ;  /* 0x000044002b087890 */ /* 0x000fe4000fffe0ff */
[----:B------:R-:W-:Y:S01]  /*8250*/  UIADD3.X UR5, UPT, UPT, URZ, UR55, URZ, UP0, !UPT ;  /* 0x00000037ff057290 */ /* 0x000fe200087fe4ff */
[----:B------:R-:W-:Y:S01]  /*8260*/  UMOV UR10, UR50 ;  /* 0x00000032000a7c82 */ /* 0x000fe20008000000 */
[----:B------:R-:W-:Y:S07]  /*8270*/  UMOV UR11, UR36 ;  /* 0x00000024000b7c82 */ /* 0x000fee0008000000 */
[----:B------:R2:W-:Y:S01]  /*8280*/  UTMASTG.3D [UR8], [UR4] ;  /* 0x00000008040073b5 */ /* 0x0005e20008010000 */
[----:B------:R0:W-:Y:S01]  /*8290*/  UTMACMDFLUSH ;  /* 0x00000000000079b7 */ /* 0x0001e20000000000 */
[----:B--2---:R-:W-:Y:S04]  /*82a0*/  DEPBAR.LE SB0, 0x1 ;  /* 0x000080400000791a */ /* 0x004fe80000000000 */
.L_x_128:
[----:B------:R-:W-:Y:S05]  /*82b0*/  BSYNC.RECONVERGENT B0 ;  /* 0x0000000000007941 */ /* 0x000fea0003800200 */
.L_x_127:
[----:B------:R-:W-:Y:S01]  /*82c0*/  BAR.SYNC.DEFER_BLOCKING 0x1, 0x80 ;  /* 0x0042000000007b1d */ /* 0x000fe20000010000 */
[----:B------:R-:W-:Y:S04]  /*82d0*/  UIADD3 UR4, UPT, UPT, UR47, 0x1, URZ ;  /* 0x000000012f047890 */ /* 0x000fe8000fffe0ff */
[----:B------:R-:W-:Y:S04]  /*82e0*/  UISETP.NE.AND UP0, UPT, UR4, 0x4, UPT ;  /* 0x000000040400788c */ /* 0x000fe8000bf05270 */
[----:B------:R-:W-:Y:S01]  /*82f0*/  USEL UR46, UR4, URZ, UP0 ;  /* 0x000000ff042e7287 */ /* 0x000fe20008000000 */
[----:B------:R2:W-:Y:S01]  /*8300*/  @P6 SYNCS.ARRIVE.TRANS64.RED.A1T0 RZ, [R116+URZ], RZ ;  /* 0x000000ff74ff69a7 */ /* 0x0005e200081004ff */
[----:B------:R-:W-:Y:S01]  /*8310*/  BSSY B1, `(.L_x_129) ;  /* 0x0000020000017945 */ /* 0x000fe20003800000 */
[----:B------:R-:W3:Y:S02]  /*8320*/  @P6 SYNCS.PHASECHK.TRANS64.TRYWAIT P0, [R0+URZ+0x20], R2 ;  /* 0x00002002000065a7 */ /* 0x000ee400080011ff */
[----:B---3--:R-:W-:Y:S01]  /*8330*/  @P6 SEL R114, RZ, 0x1, !P0 ;  /* 0x00000001ff726807 */ /* 0x008fe20004000000 */
[----:B--2---:R-:W-:Y:S06]  /*8340*/  @!P6 BRA `(.L_x_130) ;  /* 0x000000000070e947 */ /* 0x004fec0003800000 */
        /* <DEDUP_REMOVED lines=9> */
[----:B------:R-:W-:Y:S04]  /*83e0*/  SHF.L.U32 R6, RZ, 0x1f, RZ ;  /* 0x0000001fff067819 */ /* 0x000fe800000006ff */
[----:B------:R-:W1:Y:S02]  /*83f0*/  SYNCS.PHASECHK.TRANS64.TRYWAIT P0, [R0+URZ+0x20], R6 ;  /* 0x00002006000075a7 */ /* 0x000e6400080011ff */
[----:B-1----:R-:W-:Y:S05]  /*8400*/  @!P0 BRA `(.L_x_133) ;  /* 0x0000004c000c8947 */ /* 0x002fea0003800000 */
.L_x_132:
[----:B------:R-:W-:Y:S05]  /*8410*/  BSYNC B0 ;  /* 0x0000000000007941 */ /* 0x000fea0003800000 */
.L_x_131:
[----:B------:R-:W-:Y:S01]  /*8420*/  ISETP.NE.AND P0, PT, R115, RZ, PT ;  /* 0x000000ff7300720c */ /* 0x000fe20003f05270 */
[----:B------:R-:W-:Y:S11]  /*8430*/  VIADD R110, R110, 0x1 ;  /* 0x000000016e6e7836 */ /* 0x000ff60000000000 */
[----:B------:R-:W-:Y:S01]  /*8440*/  @!UPT UIADD3 URZ, UPT, UPT, URZ, URZ, URZ ;  /* 0x000000fffffff290 */ /* 0x000fe2000fffe0ff */
[----:B------:R2:W3:Y:S01]  /*8450*/  @P0 LDS.128 R48, [R5+UR43+0x400] ;  /* 0x0004002b05300984 */ /* 0x0004e20008000c00 */
[--C-:B-1----:R-:W-:Y:S03]  /*8460*/  @P0 IMAD.IADD R0, R112, 0x1, R2.reuse ;  /* 0x0000000170000824 */ /* 0x102fe600078e0202 */
[----:B------:R1:W4:Y:S04]  /*8470*/  @P0 LDS.128 R52, [R4+0x400] ;  /* 0x0004000004340984 */ /* 0x0003280000000c00 */
[----:B------:R5:W3:Y:S04]  /*8480*/  @P0 LDS.128 R56, [R3+0x400] ;  /* 0x0004000003380984 */ /* 0x000ae80000000c00 */
[----:B------:R3:W3:Y:S04]  /*8490*/  @P0 LDS.128 R64, [R2+0x400] ;  /* 0x0004000002400984 */ /* 0x0006e80000000c00 */
[----:B------:R3:W3:Y:S01]  /*84a0*/  @P0 LDS.128 R72, [R0+0x400] ;  /* 0x0004000000480984 */ /* 0x0006e20000000c00 */
[C---:B--2---:R-:W-:Y:S01]  /*84b0*/  @P0 IADD3 R5, PT, PT, R113.reuse, R3, RZ ;  /* 0x0000000371050210 */ /* 0x044fe20007ffe0ff */
[C---:B-1----:R-:W-:Y:S04]  /*84c0*/  @P0 IMAD.IADD R4, R113.reuse, 0x1, R2 ;  /* 0x0000000171040824 */ /* 0x042fe800078e0202 */
[----:B------:R2:W1:Y:S01]  /*84d0*/  @P0 LDS.128 R60, [R5+0x400] ;  /* 0x00040000053c0984 */ /* 0x0004620000000c00 */
[----:B-----5:R-:W-:Y:S03]  /*84e0*/  @P0 IADD3 R3, PT, PT, R113, R0, RZ ;  /* 0x0000000071030210 */ /* 0x020fe60007ffe0ff */
[----:B------:R2:W1:Y:S04]  /*84f0*/  @P0 LDS.128 R68, [R4+0x400] ;  /* 0x0004000004440984 */ /* 0x0004680000000c00 */
[----:B------:R2:W1:Y:S02]  /*8500*/  @P0 LDS.128 R76, [R3+0x400] ;  /* 0x00040000034c0984 */ /* 0x0004640000000c00 */
.L_x_130:
[----:B------:R-:W-:Y:S05]  /*8510*/  BSYNC B1 ;  /* 0x0000000000017941 */ /* 0x000fea0003800000 */
.L_x_129:
[----:B---3--:R-:W-:Y:S05]  /*8520*/  VIADD R0, R39, 0x40 ;  /* 0x0000004027007836 */ /* 0x008fea0000000000 */
[----:B------:R-:W-:Y:S04]  /*8530*/  SHF.R.U32.HI R0, RZ, 0x15, R0 ;  /* 0x00000015ff007819 */ /* 0x000fe80000011600 */
[----:B------:R-:W-:Y:S11]  /*8540*/  LOP3.LUT P0, RZ, R0, 0x3, R84, 0x48, !PT ;  /* 0x0000000300ff7812 */ /* 0x000ff60007804854 */
[----:B------:R-:W-:Y:S02]  /*8550*/  @!UPT UIADD3 URZ, UPT, UPT, URZ, URZ, URZ ;  /* 0x000000fffffff290 */ /* 0x000fe4000fffe0ff */
[----:B------:R-:W-:Y:S05]  /*8560*/  @!P0 BRA `(.L_x_134) ;  /* 0x0000000000408947 */ /* 0x000fea0003800000 */
[----:B------:R-:W3:Y:S01]  /*8570*/  LDCU.64 UR8, c[0x4][0x70] ;  /* 0x01000e00ff0877ac */ /* 0x000ee20008000a00 */
[----:B--2---:R-:W-:Y:S01]  /*8580*/  MOV R3, 0x0 ;  /* 0x0000000000037802 */ /* 0x004fe20000000f00 */
[----:B-1----:R-:W-:Y:S02]  /*8590*/  HFMA2 R12, -RZ, RZ, 0, 5.9604644775390625e-08 ;  /* 0x00000001ff0c7431 */ /* 0x002fe400000001ff */
[----:B------:R-:W-:Y:S02]  /*85a0*/  IMAD.MOV.U32 R8, RZ, RZ, 0x192 ;  /* 0x00000192ff087424 */ /* 0x000fe400078e00ff */
[----:B------:R-:W-:Y:S01]  /*85b0*/  IMAD.MOV.U32 R13, RZ, RZ, RZ ;  /* 0x000000ffff0d7224 */ /* 0x000fe200078e00ff */
[----:B------:R-:W1:Y:S01]  /*85c0*/  LDCU.64 UR6, c[0x4][0x78] ;  /* 0x01000f00ff0677ac */ /* 0x000e620008000a00 */
[----:B------:R-:W2:Y:S01]  /*85d0*/  LDC.64 R2, c[0x4][R3] ;  /* 0x0100000003027b82 */ /* 0x000ea20000000a00 */
[----:B------:R-:W5:Y:S01]  /*85e0*/  LDCU.64 UR4, c[0x4][0x10] ;  /* 0x01000200ff0477ac */ /* 0x000f620008000a00 */
[----:B---3--:R-:W-:Y:S01]  /*85f0*/  MOV R5, UR9 ;  /* 0x0000000900057c02 */ /* 0x008fe20008000f00 */
[----:B------:R-:W-:Y:S01]  /*8600*/  IMAD.U32 R4, RZ, RZ, UR8 ;  /* 0x00000008ff047e24 */ /* 0x000fe2000f8e00ff */
[----:B-1----:R-:W-:Y:S01]  /*8610*/  MOV R7, UR7 ;  /* 0x0000000700077c02 */ /* 0x002fe20008000f00 */
[----:B------:R-:W-:Y:S01]  /*8620*/  IMAD.U32 R6, RZ, RZ, UR6 ;  /* 0x00000006ff067e24 */ /* 0x000fe2000f8e00ff */
[----:B-----5:R-:W-:Y:S01]  /*8630*/  MOV R11, UR5 ;  /* 0x00000005000b7c02 */ /* 0x020fe20008000f00 */
[----:B------:R-:W-:Y:S02]  /*8640*/  IMAD.U32 R10, RZ, RZ, UR4 ;  /* 0x00000004ff0a7e24 */ /* 0x000fe4000f8e00ff */
[----:B------:R-:W-:Y:S07]  /*8650*/  LEPC R20, `(.L_x_134) ;  /* 0x000000001014794e */ /* 0x000fee0000000000 */
[----:B--2-4-:R-:W-:Y:S05]  /*8660*/  CALL.ABS.NOINC R2 ;  /* 0x0000000002007343 */ /* 0x014fea0003c00000 */
.L_x_134:
[----:B------:R-:W-:Y:S05]  /*8670*/  WARPSYNC.ALL ;  /* 0x0000000000007948 */ /* 0x000fea0003800000 */
[----:B------:R-:W-:Y:S01]  /*8680*/  R2UR UR4, R39 ;  /* 0x00000000270472ca */ /* 0x000fe200000e0000 */
[----:B------:R-:W-:Y:S01]  /*8690*/  BSSY.RECONVERGENT B0, `(.L_x_135) ;  /* 0x0000064000007945 */ /* 0x000fe20003800200 */
[----:B------:R-:W-:Y:S02]  /*86a0*/  ISETP.NE.AND P6, PT, R105, RZ, PT ;  /* 0x000000ff6900720c */ /* 0x000fe40003fc5270 */
[----:B------:R-:W-:Y:S02]  /*86b0*/  MOV R0, UR46 ;  /* 0x0000002e00007c02 */ /* 0x000fe40008000f00 */
[----:B------:R-:W-:Y:S02]  /*86c0*/  MOV R116, UR52 ;  /* 0x0000003400747c02 */ /* 0x000fe40008000f00 */
[----:B------:R-:W-:Y:S05]  /*86d0*/  ISETP.NE.AND P0, PT, R100, RZ, PT ;  /* 0x000000ff6400720c */ /* 0x000fea0003f05270 */
[----:B-12---:R-:W1:Y:S02]  /*86e0*/  LDTM.x32 R4, tmem[UR4+0x40] ;  /* 0x00004004000479ee */ /* 0x006e6400082c0000 */
        /* <DEDUP_REMOVED lines=16> */
[C---:B----4-:R-:W-:Y:S01]  /*87f0*/  FFMA R4, R45.reuse, R52, R4 ;  /* 0x000000342d047223 */ /* 0x050fe20000000004 */
        /* <DEDUP_REMOVED lines=77> */
.L_x_136:
[----:B------:R-:W-:Y:S05]  /*8cd0*/  BSYNC.RECONVERGENT B0 ;  /* 0x0000000000007941 */ /* 0x000fea0003800200 */
.L_x_135:
[----:B------:R-:W-:Y:S01]  /*8ce0*/  BAR.SYNC.DEFER_BLOCKING 0x1, 0x80 ;  /* 0x0042000000007b1d */ /* 0x000fe20000010000 */
[----:B------:R-:W-:Y:S04]  /*8cf0*/  UIADD3 UR4, UPT, UPT, UR46, 0x1, URZ ;  /* 0x000000012e047890 */ /* 0x000fe8000fffe0ff */
[----:B------:R-:W-:Y:S04]  /*8d00*/  UISETP.NE.AND UP0, UPT, UR4, 0x4, UPT ;  /* 0x000000040400788c */ /* 0x000fe8000bf05270 */
[----:B------:R-:W-:Y:S01]  /*8d10*/  USEL UR44, UR4, URZ, UP0 ;  /* 0x000000ff042c7287 */ /* 0x000fe20008000000 */
[----:B------:R2:W-:Y:S01]  /*8d20*/  @P6 SYNCS.ARRIVE.TRANS64.RED.A1T0 RZ, [R116+URZ], RZ ;  /* 0x000000ff74ff69a7 */ /* 0x0005e200081004ff */
[----:B------:R-:W-:Y:S01]  /*8d30*/  BSSY B1, `(.L_x_137) ;  /* 0x0000023000017945 */ /* 0x000fe20003800000 */
[----:B------:R-:W3:Y:S01]  /*8d40*/  @P6 SYNCS.PHASECHK.TRANS64.TRYWAIT P0, [R0+URZ+0x20], R2 ;  /* 0x00002002000065a7 */ /* 0x000ee200080011ff */
[----:B--2---:R-:W-:Y:S01]  /*8d50*/  HFMA2 R116, -RZ, RZ, 0, 0 ;  /* 0x00000000ff747431 */ /* 0x004fe200000001ff */
[----:B---3--:R-:W-:Y:S01]  /*8d60*/  @P6 SEL R114, RZ, 0x1, !P0 ;  /* 0x00000001ff726807 */ /* 0x008fe20004000000 */
[----:B------:R-:W-:Y:S06]  /*8d70*/  @!P6 BRA `(.L_x_138) ;  /* 0x000000000078e947 */ /* 0x000fec0003800000 */
        /* <DEDUP_REMOVED lines=12> */
.L_x_140:
[----:B------:R-:W-:Y:S05]  /*8e40*/  BSYNC B0 ;  /* 0x0000000000007941 */ /* 0x000fea0003800000 */
.L_x_139:
[----:B------:R-:W-:Y:S02]  /*8e50*/  ISETP.NE.AND P0, PT, R115, RZ, PT ;  /* 0x000000ff7300720c */ /* 0x000fe40003f05270 */
[----:B------:R-:W-:Y:S11]  /*8e60*/  IADD3 R110, PT, PT, R110, 0x1, RZ ;  /* 0x000000016e6e7810 */ /* 0x000ff60007ffe0ff */
[----:B------:R2:W3:Y:S01]  /*8e70*/  @P0 LDS.128 R48, [R5+UR43+0x400] ;  /* 0x0004002b05300984 */ /* 0x0004e20008000c00 */
[----:B-1----:R-:W-:Y:S03]  /*8e80*/  @P0 IMAD.IADD R0, R112, 0x1, R2 ;  /* 0x0000000170000824 */ /* 0x002fe600078e0202 */
[----:B------:R1:W4:Y:S04]  /*8e90*/  @P0 LDS.128 R52, [R4+0x400] ;  /* 0x0004000004340984 */ /* 0x0003280000000c00 */
[----:B------:R5:W3:Y:S04]  /*8ea0*/  @P0 LDS.128 R56, [R3+0x400] ;  /* 0x0004000003380984 */ /* 0x000ae80000000c00 */
[----:B------:R3:W3:Y:S04]  /*8eb0*/  @P0 LDS.128 R64, [R2+0x400] ;  /* 0x0004000002400984 */ /* 0x0006e80000000c00 */
[----:B------:R3:W3:Y:S01]  /*8ec0*/  @P0 LDS.128 R72, [R0+0x400] ;  /* 0x0004000000480984 */ /* 0x0006e20000000c00 */
[C---:B--2---:R-:W-:Y:S01]  /*8ed0*/  @P0 IMAD.IADD R5, R113.reuse, 0x1, R3 ;  /* 0x0000000171050824 */ /* 0x044fe200078e0203 */
[C---:B-1----:R-:W-:Y:S04]  /*8ee0*/  @P0 IADD3 R4, PT, PT, R113.reuse, R2, RZ ;  /* 0x0000000271040210 */ /* 0x042fe80007ffe0ff */
[----:B------:R2:W1:Y:S01]  /*8ef0*/  @P0 LDS.128 R60, [R5+0x400] ;  /* 0x00040000053c0984 */ /* 0x0004620000000c00 */
[----:B-----5:R-:W-:Y:S03]  /*8f00*/  @P0 IMAD.IADD R3, R113, 0x1, R0 ;  /* 0x0000000171030824 */ /* 0x020fe600078e0200 */
[----:B------:R2:W1:Y:S04]  /*8f10*/  @P0 LDS.128 R68, [R4+0x400] ;  /* 0x0004000004440984 */ /* 0x0004680000000c00 */
[----:B------:R2:W1:Y:S01]  /*8f20*/  @P0 LDS.128 R76, [R3+0x400] ;  /* 0x00040000034c0984 */ /* 0x0004620000000c00 */
[C---:B------:R-:W-:Y:S04]  /*8f30*/  ISETP.NE.AND P0, PT, R110.reuse, 0x4, PT ;  /* 0x000000046e00780c */ /* 0x040fe80003f05270 */
[----:B------:R-:W-:Y:S02]  /*8f40*/  SEL R110, R110, RZ, P0 ;  /* 0x000000ff6e6e7207 */ /* 0x000fe40000000000 */
[----:B----4-:R-:W-:Y:S02]  /*8f50*/  SEL R116, RZ, 0x1, P0 ;  /* 0x00000001ff747807 */ /* 0x010fe40000000000 */
.L_x_138:
[----:B------:R-:W-:Y:S05]  /*8f60*/  BSYNC B1 ;  /* 0x0000000000017941 */ /* 0x000fea0003800000 */
.L_x_137:
        /* <DEDUP_REMOVED lines=12> */
[----:B------:R-:W4:Y:S01]  /*9030*/  LDCU.64 UR4, c[0x4][0x10] ;  /* 0x01000200ff0477ac */ /* 0x000f220008000a00 */
[----:B---3--:R-:W-:Y:S01]  /*9040*/  MOV R5, UR9 ;  /* 0x0000000900057c02 */ /* 0x008fe20008000f00 */
[----:B------:R-:W-:Y:S01]  /*9050*/  IMAD.U32 R4, RZ, RZ, UR8 ;  /* 0x00000008ff047e24 */ /* 0x000fe2000f8e00ff */
[----:B-1----:R-:W-:Y:S01]  /*9060*/  MOV R7, UR7 ;  /* 0x0000000700077c02 */ /* 0x002fe20008000f00 */
[----:B------:R-:W-:Y:S01]  /*9070*/  IMAD.U32 R6, RZ, RZ, UR6 ;  /* 0x00000006ff067e24 */ /* 0x000fe2000f8e00ff */
[----:B----4-:R-:W-:Y:S01]  /*9080*/  MOV R11, UR5 ;  /* 0x00000005000b7c02 */ /* 0x010fe20008000f00 */
[----:B------:R-:W-:Y:S02]  /*9090*/  IMAD.U32 R10, RZ, RZ, UR4 ;  /* 0x00000004ff0a7e24 */ /* 0x000fe4000f8e00ff */
[----:B------:R-:W-:Y:S07]  /*90a0*/  LEPC R20, `(.L_x_142) ;  /* 0x000000001014794e */ /* 0x000fee0000000000 */
[----:B--2---:R-:W-:Y:S05]  /*90b0*/  CALL.ABS.NOINC R2 ;  /* 0x0000000002007343 */ /* 0x004fea0003c00000 */
.L_x_142:
        /* <DEDUP_REMOVED lines=83> */
[----:B------:R-:W-:Y:S02]  /*95f0*/  @P6 SHF.L.U32 R2, R116, 0x1f, RZ ;  /* 0x0000001f74026819 */ /* 0x000fe400000006ff */
        /* <DEDUP_REMOVED lines=18> */
.L_x_144:
[----:B------:R-:W-:Y:S05]  /*9720*/  BSYNC.RECONVERGENT B0 ;  /* 0x0000000000007941 */ /* 0x000fea0003800200 */
.L_x_143:
        /* <DEDUP_REMOVED lines=18> */
[----:B------:R-:W-:Y:S04]  /*9850*/  SHF.L.U32 R6, R116, 0x1f, RZ ;  /* 0x0000001f74067819 */ /* 0x000fe800000006ff */
[----:B------:R-:W1:Y:S02]  /*9860*/  SYNCS.PHASECHK.TRANS64.TRYWAIT P0, [R0+URZ+0x20], R6 ;  /* 0x00002006000075a7 */ /* 0x000e6400080011ff */
[----:B-1----:R-:W-:Y:S05]  /*9870*/  @!P0 BRA `(.L_x_149) ;  /* 0x0000003800188947 */ /* 0x002fea0003800000 */
.L_x_148:
[----:B------:R-:W-:Y:S05]  /*9880*/  BSYNC B0 ;  /* 0x0000000000007941 */ /* 0x000fea0003800000 */
.L_x_147:
[----:B------:R-:W-:Y:S01]  /*9890*/  ISETP.NE.AND P0, PT, R115, RZ, PT ;  /* 0x000000ff7300720c */ /* 0x000fe20003f05270 */
[----:B------:R-:W-:Y:S11]  /*98a0*/  VIADD R110, R110, 0x1 ;  /* 0x000000016e6e7836 */ /* 0x000ff60000000000 */
[----:B------:R-:W-:Y:S01]  /*98b0*/  @!UPT UIADD3 URZ, UPT, UPT, URZ, URZ, URZ ;  /* 0x000000fffffff290 */ /* 0x000fe2000fffe0ff */
[----:B------:R2:W3:Y:S01]  /*98c0*/  @P0 LDS.128 R48, [R5+UR43+0x400] ;  /* 0x0004002b05300984 */ /* 0x0004e20008000c00 */
[--C-:B-1----:R-:W-:Y:S03]  /*98d0*/  @P0 IMAD.IADD R0, R112, 0x1, R2.reuse ;  /* 0x0000000170000824 */ /* 0x102fe600078e0202 */
[----:B------:R1:W4:Y:S04]  /*98e0*/  @P0 LDS.128 R52, [R4+0x400] ;  /* 0x0004000004340984 */ /* 0x0003280000000c00 */
[----:B------:R5:W3:Y:S04]  /*98f0*/  @P0 LDS.128 R56, [R3+0x400] ;  /* 0x0004000003380984 */ /* 0x000ae80000000c00 */
[----:B------:R-:W3:Y:S04]  /*9900*/  @P0 LDS.128 R64, [R2+0x400] ;  /* 0x0004000002400984 */ /* 0x000ee80000000c00 */
[----:B------:R4:W3:Y:S01]  /*9910*/  @P0 LDS.128 R72, [R0+0x400] ;  /* 0x0004000000480984 */ /* 0x0008e20000000c00 */
[C---:B--2---:R-:W-:Y:S02]  /*9920*/  @P0 IMAD.IADD R5, R113.reuse, 0x1, R3 ;  /* 0x0000000171050824 */ /* 0x044fe400078e0203 */
[C---:B-1----:R-:W-:Y:S03]  /*9930*/  @P0 IMAD.IADD R4, R113.reuse, 0x1, R2 ;  /* 0x0000000171040824 */ /* 0x042fe600078e0202 */
[----:B------:R2:W1:Y:S01]  /*9940*/  @P0 LDS.128 R60, [R5+0x400] ;  /* 0x00040000053c0984 */ /* 0x0004620000000c00 */
[----:B-----5:R-:W-:Y:S03]  /*9950*/  @P0 IMAD.IADD R3, R113, 0x1, R0 ;  /* 0x0000000171030824 */ /* 0x020fe600078e0200 */
[----:B------:R2:W1:Y:S04]  /*9960*/  @P0 LDS.128 R68, [R4+0x400] ;  /* 0x0004000004440984 */ /* 0x0004680000000c00 */
[----:B------:R2:W1:Y:S01]  /*9970*/  @P0 LDS.128 R76, [R3+0x400] ;  /* 0x00040000034c0984 */ /* 0x0004620000000c00 */
[C---:B------:R-:W-:Y:S04]  /*9980*/  ISETP.NE.AND P0, PT, R110.reuse, 0x4, PT ;  /* 0x000000046e00780c */ /* 0x040fe80003f05270 */
[----:B----4-:R-:W-:Y:S02]  /*9990*/  SEL R0, RZ, 0x1, P0 ;  /* 0x00000001ff007807 */ /* 0x010fe40000000000 */
[----:B------:R-:W-:Y:S02]  /*99a0*/  SEL R110, R110, RZ, P0 ;  /* 0x000000ff6e6e7207 */ /* 0x000fe40000000000 */
[----:B------:R-:W-:Y:S02]  /*99b0*/  LOP3.LUT R116, R116, R0, RZ, 0x3c, !PT ;  /* 0x0000000074747212 */ /* 0x000fe400078e3cff */
.L_x_146:
[----:B------:R-:W-:Y:S05]  /*99c0*/  BSYNC B1 ;  /* 0x0000000000017941 */ /* 0x000fea0003800000 */
.L_x_145:
[----:B------:R-:W-:Y:S05]  /*99d0*/  VIADD R0, R39, 0x80 ;  /* 0x0000008027007836 */ /* 0x000fea0000000000 */
[----:B------:R-:W-:Y:S04]  /*99e0*/  SHF.R.U32.HI R0, RZ, 0x15, R0 ;  /* 0x00000015ff007819 */ /* 0x000fe80000011600 */
[----:B------:R-:W-:Y:S11]  /*99f0*/  LOP3.LUT P0, RZ, R0, 0x3, R84, 0x48, !PT ;  /* 0x0000000300ff7812 */ /* 0x000ff60007804854 */
[----:B------:R-:W-:Y:S02]  /*9a00*/  @!UPT UIADD3 URZ, UPT, UPT, URZ, URZ, URZ ;  /* 0x000000fffffff290 */ /* 0x000fe4000fffe0ff */
[----:B------:R-:W-:Y:S05]  /*9a10*/  @!P0 BRA `(.L_x_150) ;  /* 0x0000000000408947 */ /* 0x000fea0003800000 */
[----:B------:R-:W4:Y:S01]  /*9a20*/  LDCU.64 UR8, c[0x4][0x70] ;  /* 0x01000e00ff0877ac */ /* 0x000f220008000a00 */
[----:B--2---:R-:W-:Y:S01]  /*9a30*/  MOV R3, 0x0 ;  /* 0x0000000000037802 */ /* 0x004fe20000000f00 */
        /* <DEDUP_REMOVED lines=14> */
.L_x_150:
        /* <DEDUP_REMOVED lines=93> */
[----:B------:R-:W-:Y:S02]  /*a0f0*/  UIADD3 UR4, UPT, UPT, UR43, 0x400, URZ ;  /* 0x000004002b047890 */ /* 0x000fe4000fffe0ff */
[----:B------:R-:W-:Y:S01]  /*a100*/  UIADD3 UR9, UPT, UPT, UR49, 0x80, URZ ;  /* 0x0000008031097890 */ /* 0x000fe2000fffe0ff */
[----:B------:R-:W-:Y:S01]  /*a110*/  UMOV UR10, UR50 ;  /* 0x00000032000a7c82 */ /* 0x000fe20008000000 */
[----:B------:R-:W-:Y:S02]  /*a120*/  UMOV UR11, UR36 ;  /* 0x00000024000b7c82 */ /* 0x000fe40008000000 */
        /* <DEDUP_REMOVED lines=8> */
.L_x_152:
[----:B------:R-:W-:Y:S05]  /*a1b0*/  BSYNC.RECONVERGENT B0 ;  /* 0x0000000000007941 */ /* 0x000fea0003800200 */
.L_x_151:
        /* <DEDUP_REMOVED lines=21> */
.L_x_156:
[----:B------:R-:W-:Y:S05]  /*a310*/  BSYNC B0 ;  /* 0x0000000000007941 */ /* 0x000fea0003800000 */
.L_x_155:
        /* <DEDUP_REMOVED lines=19> */
.L_x_154:
[----:B------:R-:W-:Y:S05]  /*a450*/  BSYNC B1 ;  /* 0x0000000000017941 */ /* 0x000fea0003800000 */
.L_x_153:
        /* <DEDUP_REMOVED lines=21> */
.L_x_158:
        /* <DEDUP_REMOVED lines=102> */
.L_x_160:
[----:B------:R-:W-:Y:S05]  /*ac10*/  BSYNC.RECONVERGENT B0 ;  /* 0x0000000000007941 */ /* 0x000fea0003800200 */
.L_x_159:
        /* <DEDUP_REMOVED lines=21> */
.L_x_164:
[----:B------:R-:W-:Y:S05]  /*ad70*/  BSYNC B0 ;  /* 0x0000000000007941 */ /* 0x000fea0003800000 */
.L_x_163:
        /* <DEDUP_REMOVED lines=19> */
.L_x_162:
[----:B------:R-:W-:Y:S05]  /*aeb0*/  BSYNC B1 ;  /* 0x0000000000017941 */ /* 0x000fea0003800000 */
.L_x_161:
        /* <DEDUP_REMOVED lines=21> */
.L_x_166:
        /* <DEDUP_REMOVED lines=102> */
.L_x_168:
[----:B------:R-:W-:Y:S05]  /*b670*/  BSYNC.RECONVERGENT B0 ;  /* 0x0000000000007941 */ /* 0x000fea0003800200 */
.L_x_167:
        /* <DEDUP_REMOVED lines=12> */
[----:B------:R-:W-:Y:S05]  /*b740*/  @P1 IMAD R110, R110, 0x4000, R108 ;  /* 0x000040006e6e1824 */ /* 0x000fea00078e026c */
[----:B------:R-:W-:Y:S04]  /*b750*/  @P1 IADD3 R2, PT, PT, R110, UR43, RZ ;  /* 0x0000002b6e021c10 */ /* 0x000fe8000fffe0ff */
[----:B------:R-:W-:Y:S01]  /*b760*/  @P1 IADD3 R3, PT, PT, R112, R2, RZ ;  /* 0x0000000270031210 */ /* 0x000fe20007ffe0ff */
[--C-:B------:R-:W-:Y:S02]  /*b770*/  @P1 IMAD.IADD R111, R111, 0x1, R2.reuse ;  /* 0x000000016f6f1824 */ /* 0x100fe400078e0202 */
[----:B------:R-:W-:Y:S01]  /*b780*/  @P1 IMAD.IADD R2, R113, 0x1, R2 ;  /* 0x0000000171021824 */ /* 0x000fe200078e0202 */
[----:B------:R-:W-:Y:S06]  /*b790*/  @P0 BRA `(.L_x_172) ;  /* 0x00000000000c0947 */ /* 0x000fec0003800000 */
[----:B------:R-:W-:Y:S04]  /*b7a0*/  SHF.L.U32 R116, R116, 0x1f, RZ ;  /* 0x0000001f74747819 */ /* 0x000fe800000006ff */
[----:B------:R-:W2:Y:S02]  /*b7b0*/  SYNCS.PHASECHK.TRANS64.TRYWAIT P0, [R0+URZ+0x20], R116 ;  /* 0x00002074000075a7 */ /* 0x000ea400080011ff */
[----:B--2---:R-:W-:Y:S05]  /*b7c0*/  @!P0 BRA `(.L_x_173) ;  /* 0x0000001800808947 */ /* 0x004fea0003800000 */
.L_x_172:
[----:B------:R-:W-:Y:S05]  /*b7d0*/  BSYNC B0 ;  /* 0x0000000000007941 */ /* 0x000fea0003800000 */
.L_x_171:
[----:B------:R-:W-:Y:S11]  /*b7e0*/  ISETP.NE.AND P0, PT, R115, RZ, PT ;  /* 0x000000ff7300720c */ /* 0x000ff60003f05270 */
[----:B------:R-:W-:Y:S02]  /*b7f0*/  @!UPT UIADD3 URZ, UPT, UPT, URZ, URZ, URZ ;  /* 0x000000fffffff290 */ /* 0x000fe4000fffe0ff */
[----:B------:R3:W4:Y:S01]  /*b800*/  @P0 LDS.128 R52, [R2+0x400] ;  /* 0x0004000002340984 */ /* 0x0007220000000c00 */
[----:B------:R-:W-:Y:S02]  /*b810*/  @P0 IMAD.IADD R112, R112, 0x1, R111 ;  /* 0x0000000170700824 */ /* 0x000fe400078e026f */
[C---:B--2---:R-:W-:Y:S01]  /*b820*/  @P0 IMAD.IADD R0, R113.reuse, 0x1, R3 ;  /* 0x0000000171000824 */ /* 0x044fe200078e0203 */
[----:B------:R2:W1:Y:S04]  /*b830*/  @P0 LDS.128 R48, [R110+UR43+0x400] ;  /* 0x0004002b6e300984 */ /* 0x0004680008000c00 */
[----:B------:R2:W1:Y:S04]  /*b840*/  @P0 LDS.128 R56, [R3+0x400] ;  /* 0x0004000003380984 */ /* 0x0004680000000c00 */
[----:B------:R2:W1:Y:S04]  /*b850*/  @P0 LDS.128 R60, [R0+0x400] ;  /* 0x00040000003c0984 */ /* 0x0004680000000c00 */
[----:B------:R2:W1:Y:S04]  /*b860*/  @P0 LDS.128 R64, [R111+0x400] ;  /* 0x000400006f400984 */ /* 0x0004680000000c00 */
[----:B------:R2:W1:Y:S01]  /*b870*/  @P0 LDS.128 R72, [R112+0x400] ;  /* 0x0004000070480984 */ /* 0x0004620000000c00 */
[C---:B---3--:R-:W-:Y:S02]  /*b880*/  @P0 IADD3 R2, PT, PT, R113.reuse, R111, RZ ;  /* 0x0000006f71020210 */ /* 0x048fe40007ffe0ff */
[----:B------:R-:W-:Y:S03]  /*b890*/  @P0 IADD3 R113, PT, PT, R113, R112, RZ ;  /* 0x0000007071710210 */ /* 0x000fe60007ffe0ff */
[----:B------:R2:W3:Y:S04]  /*b8a0*/  @P0 LDS.128 R68, [R2+0x400] ;  /* 0x0004000002440984 */ /* 0x0004e80000000c00 */
[----:B------:R2:W1:Y:S02]  /*b8b0*/  @P0 LDS.128 R76, [R113+0x400] ;  /* 0x00040000714c0984 */ /* 0x0004640000000c00 */
.L_x_170:
[----:B------:R-:W-:Y:S05]  /*b8c0*/  BSYNC B1 ;  /* 0x0000000000017941 */ /* 0x000fea0003800000 */
.L_x_169:
[----:B--2---:R-:W-:Y:S05]  /*b8d0*/  VIADD R0, R39, 0xe0 ;  /* 0x000000e027007836 */ /* 0x004fea0000000000 */
[----:B------:R-:W-:Y:S04]  /*b8e0*/  SHF.R.U32.HI R0, RZ, 0x15, R0 ;  /* 0x00000015ff007819 */ /* 0x000fe80000011600 */
[----:B------:R-:W-:Y:S11]  /*b8f0*/  LOP3.LUT P0, RZ, R0, 0x3, R84, 0x48, !PT ;  /* 0x0000000300ff7812 */ /* 0x000ff60007804854 */
[----:B------:R-:W-:Y:S02]  /*b900*/  @!UPT UIADD3 URZ, UPT, UPT, URZ, URZ, URZ ;  /* 0x000000fffffff290 */ /* 0x000fe4000fffe0ff */
[----:B------:R-:W-:Y:S05]  /*b910*/  @!P0 BRA `(.L_x_174) ;  /* 0x0000000000408947 */ /* 0x000fea0003800000 */
[----:B------:R-:W2:Y:S01]  /*b920*/  LDCU.64 UR8, c[0x4][0x70] ;  /* 0x01000e00ff0877ac */ /* 0x000ea20008000a00 */
[----:B------:R-:W-:Y:S01]  /*b930*/  MOV R3, 0x0 ;  /* 0x0000000000037802 */ /* 0x000fe20000000f00 */
[----:B-1----:R-:W-:Y:S02]  /*b940*/  HFMA2 R12, -RZ, RZ, 0, 5.9604644775390625e-08 ;  /* 0x00000001ff0c7431 */ /* 0x002fe400000001ff */
[----:B------:R-:W-:Y:S02]  /*b950*/  IMAD.MOV.U32 R8, RZ, RZ, 0x192 ;  /* 0x00000192ff087424 */ /* 0x000fe400078e00ff */
[----:B------:R-:W-:Y:S01]  /*b960*/  IMAD.MOV.U32 R13, RZ, RZ, RZ ;  /* 0x000000ffff0d7224 */ /* 0x000fe200078e00ff */
[----:B------:R-:W1:Y:S01]  /*b970*/  LDCU.64 UR6, c[0x4][0x78] ;  /* 0x01000f00ff0677ac */ /* 0x000e620008000a00 */
[----:B------:R-:W3:Y:S01]  /*b980*/  LDC.64 R2, c[0x4][R3] ;  /* 0x0100000003027b82 */ /* 0x000ee20000000a00 */
[----:B------:R-:W5:Y:S01]  /*b990*/  LDCU.64 UR4, c[0x4][0x10] ;  /* 0x01000200ff0477ac */ /* 0x000f620008000a00 */
[----:B--2---:R-:W-:Y:S01]  /*b9a0*/  MOV R5, UR9 ;  /* 0x0000000900057c02 */ /* 0x004fe20008000f00 */
[----:B------:R-:W-:Y:S01]  /*b9b0*/  IMAD.U32 R4, RZ, RZ, UR8 ;  /* 0x00000008ff047e24 */ /* 0x000fe2000f8e00ff */
[----:B-1----:R-:W-:Y:S01]  /*b9c0*/  MOV R7, UR7 ;  /* 0x0000000700077c02 */ /* 0x002fe20008000f00 */
[----:B------:R-:W-:Y:S01]  /*b9d0*/  IMAD.U32 R6, RZ, RZ, UR6 ;  /* 0x00000006ff067e24 */ /* 0x000fe2000f8e00ff */
[----:B-----5:R-:W-:Y:S01]  /*b9e0*/  MOV R11, UR5 ;  /* 0x00000005000b7c02 */ /* 0x020fe20008000f00 */
[----:B------:R-:W-:Y:S02]  /*b9f0*/  IMAD.U32 R10, RZ, RZ, UR4 ;  /* 0x00000004ff0a7e24 */ /* 0x000fe4000f8e00ff */
[----:B------:R-:W-:Y:S07]  /*ba00*/  LEPC R20, `(.L_x_174) ;  /* 0x000000001014794e */ /* 0x000fee0000000000 */
[----:B---34-:R-:W-:Y:S05]  /*ba10*/  CALL.ABS.NOINC R2 ;  /* 0x0000000002007343 */ /* 0x018fea0003c00000 */
.L_x_174:
[----:B------:R-:W-:Y:S01]  /*ba20*/  ISETP.NE.AND P0, PT, R100, RZ, PT ;  /* 0x000000ff6400720c */ /* 0x000fe20003f05270 */
[----:B------:R-:W-:Y:S05]  /*ba30*/  WARPSYNC.ALL ;  /* 0x0000000000007948 */ /* 0x000fea0003800000 */
[----:B------:R-:W-:Y:S01]  /*ba40*/  R2UR UR4, R39 ;  /* 0x00000000270472ca */ /* 0x000fe200000e0000 */
[----:B------:R-:W-:Y:S01]  /*ba50*/  BSSY.RECONVERGENT B0, `(.L_x_175) ;  /* 0x000005f000007945 */ /* 0x000fe20003800200 */
[----:B------:R-:W-:Y:S04]  /*ba60*/  IADD3 R109, PT, PT, R109, 0xa0, RZ ;  /* 0x000000a06d6d7810 */ /* 0x000fe80007ffe0ff */
[----:B------:R-:W-:Y:S07]  /*ba70*/  LOP3.LUT R109, R109, 0xfefffff8, RZ, 0xc0, !PT ;  /* 0xfefffff86d6d7812 */ /* 0x000fee00078ec0ff */
[----:B-1----:R-:W1:Y:S01]  /*ba80*/  LDTM.x32 R4, tmem[UR4+0xe0] ;  /* 0x0000e004000479ee */ /* 0x002e6200082c0000 */
[----:B------:R-:W-:Y:S01]  /*ba90*/  NOP ;  /* 0x0000000000007918 */ /* 0x000fe20000000000 */
[----:B-1----:R1:W-:Y:S01]  /*baa0*/  SYNCS.ARRIVE.TRANS64.RED.A1T0 RZ, [R109+URZ], RZ ;  /* 0x000000ff6dff79a7 */ /* 0x0023e200081004ff */
[C---:B------:R-:W-:Y:S01]  /*bab0*/  FMUL R0, R38.reuse, R4 ;  /* 0x0000000426007220 */ /* 0x040fe20000400000 */
        /* <DEDUP_REMOVED lines=47> */
[C---:B---3--:R-:W-:Y:S01]  /*bdb0*/  FFMA R20, R45.reuse, R68, R20 ;  /* 0x000000442d147223 */ /* 0x048fe20000000014 */
        /* <DEDUP_REMOVED lines=40> */
.L_x_176:
[----:B------:R-:W-:Y:S05]  /*c040*/  BSYNC.RECONVERGENT B0 ;  /* 0x0000000000007941 */ /* 0x000fea0003800200 */
.L_x_175:
[----:B------:R-:W-:Y:S01]  /*c050*/  BAR.SYNC.DEFER_BLOCKING 0x1, 0x80 ;  /* 0x0042000000007b1d */ /* 0x000fe20000010000 */
[----:B------:R-:W-:Y:S01]  /*c060*/  UISETP.NE.AND UP0, UPT, UR53, -0x8, UPT ;  /* 0xfffffff83500788c */ /* 0x000fe2000bf05270 */
[----:B------:R-:W-:Y:S08]  /*c070*/  IADD3 R36, PT, PT, R36, 0x1, RZ ;  /* 0x0000000124247810 */ /* 0x000ff00007ffe0ff */
[----:B------:R-:W-:Y:S05]  /*c080*/  BRA.U !UP0, `(.L_x_177) ;  /* 0x0000000108287547 */ /* 0x000fea000b800000 */
[----:B------:R-:W-:Y:S01]  /*c090*/  ISETP.NE.AND P0, PT, R105, RZ, PT ;  /* 0x000000ff6900720c */ /* 0x000fe20003f05270 */
[----:B------:R-:W-:Y:S01]  /*c0a0*/  IMAD.U32 R2, RZ, RZ, UR47 ;  /* 0x0000002fff027e24 */ /* 0x000fe2000f8e00ff */
[----:B------:R-:W-:Y:S01]  /*c0b0*/  UIADD3 UR4, UPT, UPT, UR47, 0x1, URZ ;  /* 0x000000012f047890 */ /* 0x000fe2000fffe0ff */
[----:B------:R-:W-:Y:S03]  /*c0c0*/  IMAD.U32 R0, RZ, RZ, UR52 ;  /* 0x00000034ff007e24 */ /* 0x000fe6000f8e00ff */
[----:B------:R-:W-:Y:S04]  /*c0d0*/  UISETP.NE.AND UP0, UPT, UR4, 0x4, UPT ;  /* 0x000000040400788c */ /* 0x000fe8000bf05270 */
[----:B------:R-:W-:Y:S03]  /*c0e0*/  USEL UR47, UR4, URZ, UP0 ;  /* 0x000000ff042f7287 */ /* 0x000fe60008000000 */
[----:B------:R-:W-:Y:S05]  /*c0f0*/  @P0 LEA R2, R2, UR43, 0x3 ;  /* 0x0000002b02020c11 */ /* 0x000fea000f8e18ff */
[----:B------:R-:W-:Y:S05]  /*c100*/  @P0 VIADD R2, R2, 0x40 ;  /* 0x0000004002020836 */ /* 0x000fea0000000000 */
[----:B------:R-:W-:Y:S04]  /*c110*/  @P0 PRMT R0, R0, 0x654, R2 ;  /* 0x0000065400000816 */ /* 0x000fe80000000002 */
[----:B------:R2:W-:Y:S03]  /*c120*/  @P0 SYNCS.ARRIVE.TRANS64.RED.A1T0 RZ, [R0+URZ], RZ ;  /* 0x000000ff00ff09a7 */ /* 0x0005e600081004ff */
.L_x_177:
[----:B------:R-:W-:Y:S01]  /*c130*/  R2UR UR6, R104 ;  /* 0x00000000680672ca */ /* 0x000fe200000e0000 */
[----:B------:R-:W-:Y:S01]  /*c140*/  UIADD3 UR53, UPT, UPT, UR53, 0x8, URZ ;  /* 0x0000000835357890 */ /* 0x000fe2000fffe0ff */
[----:B------:R-:W-:Y:S02]  /*c150*/  R2UR UR5, R85 ;  /* 0x00000000550572ca */ /* 0x000fe400000e0000 */
[----:B------:R-:W-:Y:S02]  /*c160*/  R2UR UR4, R86 ;  /* 0x00000000560472ca */ /* 0x000fe400000e0000 */
[----:B------:R-:W-:Y:S02]  /*c170*/  R2UR UR36, R103 ;  /* 0x00000000672472ca */ /* 0x000fe400000e0000 */
[----:B------:R-:W-:Y:S02]  /*c180*/  ISETP.NE.AND P0, PT, R90, 0x2, PT ;  /* 0x000000025a00780c */ /* 0x000fe40003f05270 */
[----:B------:R-:W-:Y:S02]  /*c190*/  ISETP.NE.AND P1, PT, R36, 0x2, PT ;  /* 0x000000022400780c */ /* 0x000fe40003f25270 */
[----:B------:R-:W-:Y:S01]  /*c1a0*/  SEL R2, RZ, 0x1, P0 ;  /* 0x00000001ff027807 */ /* 0x000fe20000000000 */
[----:B------:R-:W-:Y:S01]  /*c1b0*/  UISETP.NE.AND UP0, UPT, UR6, URZ, UPT ;  /* 0x000000ff0600728c */ /* 0x000fe2000bf05270 */
[----:B--2---:R-:W-:Y:S01]  /*c1c0*/  SEL R0, RZ, 0x1, P1 ;  /* 0x00000001ff007807 */ /* 0x004fe20000800000 */
[----:B------:R-:W-:Y:S01]  /*c1d0*/  UIADD3 UR28, UPT, UPT, UR37, UR5, URZ ;  /* 0x00000005251c7290 */ /* 0x000fe2000fffe0ff */
[----:B------:R-:W-:Y:S01]  /*c1e0*/  LOP3.LUT R96, R96, R2, RZ, 0x3c, !PT ;  /* 0x0000000260607212 */ /* 0x000fe200078e3cff */
[----:B------:R-:W-:Y:S01]  /*c1f0*/  UIADD3 UR24, UPT, UPT, UR38, UR4, URZ ;  /* 0x0000000426187290 */ /* 0x000fe2000fffe0ff */
[----:B------:R-:W-:Y:S02]  /*c200*/  LOP3.LUT R97, R97, R0, RZ, 0x3c, !PT ;  /* 0x0000000061617212 */ /* 0x000fe400078e3cff */
[----:B------:R-:W-:Y:S02]  /*c210*/  SEL R90, R90, RZ, P0 ;  /* 0x000000ff5a5a7207 */ /* 0x000fe40000000000 */
[----:B------:R-:W-:Y:S01]  /*c220*/  SEL R36, R36, RZ, P1 ;  /* 0x000000ff24247207 */ /* 0x000fe20000800000 */
[----:B------:R-:W-:Y:S06]  /*c230*/  BRA.U UP0, `(.L_x_178) ;  /* 0xffffff9d004c7547 */ /* 0x000fec000b83ffff */
[----:B------:R-:W-:-:S13]  /*c240*/  R2UR UR4, R87 ;  /* 0x00000000570472ca */ /* 0x000fda00000e0000 */
[----:B------:R-:W-:-:S09]  /*c250*/  UISETP.NE.AND UP0, UPT, UR4, URZ, UPT ;  /* 0x000000ff0400728c */ /* 0x000fd2000bf05270 */
[----:B------:R-:W-:Y:S05]  /*c260*/  BRA.U !UP0, `(.L_x_179) ;  /* 0x0000000108487547 */ /* 0x000fea000b800000 */
[----:B------:R-:W2:Y:S02]  /*c270*/  LDCU.64 UR4, c[0x0][0x890] ;  /* 0x00011200ff0477ac */ /* 0x000ea40008000a00 */
[----:B--2---:R-:W-:-:S04]  /*c280*/  UISETP.NE.U32.AND UP0, UPT, UR4, URZ, UPT ;  /* 0x000000ff0400728c */ /* 0x004fc8000bf05070 */
[----:B------:R-:W-:-:S09]  /*c290*/  UISETP.NE.AND.EX UP0, UPT, UR5, URZ, UPT, UP0 ;  /* 0x000000ff0500728c */ /* 0x000fd2000bf05300 */
[----:B------:R-:W-:Y:S05]  /*c2a0*/  BRA.U UP0, `(.L_x_180) ;  /* 0x00000001000c7547 */ /* 0x000fea000b800000 */
[----:B------:R-:W-:-:S13]  /*c2b0*/  FSETP.NEU.AND P0, PT, R45, RZ, PT ;  /* 0x000000ff2d00720b */ /* 0x000fda0003f0d000 */
[----:B------:R-:W-:Y:S05]  /*c2c0*/  @!P0 EXIT ;  /* 0x000000000000894d */ /* 0x000fea0003800000 */
[----:B------:R-:W-:Y:S05]  /*c2d0*/  BRA `(.L_x_179) ;  /* 0x00000000002c7947 */ /* 0x000fea0003800000 */
.L_x_180:
[----:B------:R-:W-:Y:S01]  /*c2e0*/  ISETP.NE.AND P0, PT, R89, RZ, PT ;  /* 0x000000ff5900720c */ /* 0x000fe20003f05270 */
[----:B------:R-:W-:-:S12]  /*c2f0*/  BSSY.RECONVERGENT B0, `(.L_x_179) ;  /* 0x0000009000007945 */ /* 0x000fd80003800200 */
[----:B------:R-:W-:Y:S05]  /*c300*/  @P0 BRA `(.L_x_181) ;  /* 0x0000000000140947 */ /* 0x000fea0003800000 */
[----:B------:R-:W2:Y:S02]  /*c310*/  LDCU.64 UR4, c[0x0][0x888] ;  /* 0x00011100ff0477ac */ /* 0x000ea40008000a00 */
[----:B--2---:R-:W-:-:S04]  /*c320*/  ISETP.NE.U32.AND P0, PT, RZ, UR4, PT ;  /* 0x00000004ff007c0c */ /* 0x004fc8000bf05070 */
[----:B------:R-:W-:-:S13]  /*c330*/  ISETP.NE.AND.EX P0, PT, RZ, UR5, PT, P0 ;  /* 0x00000005ff007c0c */ /* 0x000fda000bf05300 */
[----:B------:R-:W-:Y:S05]  /*c340*/  @!P0 EXIT ;  /* 0x000000000000894d */ /* 0x000fea0003800000 */
[----:B------:R-:W-:Y:S05]  /*c350*/  BRA `(.L_x_182) ;  /* 0x0000000000087947 */ /* 0x000fea0003800000 */
.L_x_181:
[----:B------:R-:W-:-:S13]  /*c360*/  FSETP.NEU.AND P0, PT, R45, RZ, PT ;  /* 0x000000ff2d00720b */ /* 0x000fda0003f0d000 */
[----:B------:R-:W-:Y:S05]  /*c370*/  @!P0 EXIT ;  /* 0x000000000000894d */ /* 0x000fea0003800000 */
.L_x_182:
[----:B------:R-:W-:Y:S05]  /*c380*/  BSYNC.RECONVERGENT B0 ;  /* 0x0000000000007941 */ /* 0x000fea0003800200 */
.L_x_179:
[----:B------:R-:W-:Y:S01]  /*c390*/  ULEA UR4, UR47, UR43, 0x3 ;  /* 0x0000002b2f047291 */ /* 0x000fe2000f8e18ff */
[----:B------:R-:W-:-:S04]  /*c3a0*/  DEPBAR.LE SB0, 0x0 ;  /* 0x000080000000791a */ /* 0x000fc80000000000 */
[----:B------:R-:W-:-:S04]  /*c3b0*/  UIADD3 UR4, UPT, UPT, UR4, 0x40, URZ ;  /* 0x0000004004047890 */ /* 0x000fc8000fffe0ff */
[----:B------:R-:W-:-:S09]  /*c3c0*/  UPRMT UR4, UR52, 0x654, UR4 ;  /* 0x0000065434047896 */ /* 0x000fd20008000004 */
[----:B------:R-:W-:Y:S01]  /*c3d0*/  SYNCS.ARRIVE.TRANS64.RED.A1T0 RZ, [UR4], RZ ;  /* 0x000000ffffff79a7 */ /* 0x000fe20008100404 */
[----:B------:R-:W-:Y:S05]  /*c3e0*/  EXIT ;  /* 0x000000000000794d */ /* 0x000fea0003800000 */
.L_x_24:
[----:B--2---:R2:W3:Y:S02]  /*c3f0*/  SYNCS.PHASECHK.TRANS64.TRYWAIT P0, [R0+URZ+0xc0], R2 ;  /* 0x0000c002000075a7 */ /* 0x0044e400080011ff */
[----:B---3--:R-:W-:Y:S05]  /*c400*/  @!P0 NANOSLEEP.SYNCS 0x989680 ;  /* 0x009896800000895d */ /* 0x008fea0003900000 */
[----:B------:R-:W3:Y:S02]  /*c410*/  @!P0 SYNCS.PHASECHK.TRANS64 P0, [R0+URZ+0xc0], R2 ;  /* 0x0000c002000085a7 */ /* 0x000ee400080010ff */
[----:B---3--:R-:W-:Y:S05]  /*c420*/  @!P0 BRA `(.L_x_24) ;  /* 0xfffffffc00f08947 */ /* 0x008fea000383ffff */
[----:B------:R-:W-:Y:S05]  /*c430*/  BRA `(.L_x_183) ;  /* 0xffffff5400547947 */ /* 0x000fea000383ffff */
.L_x_27:
[----:B-1----:R-:W-:-:S07]  /*c440*/  MOV R0, UR33 ;  /* 0x0000002100007c02 */ /* 0x002fce0008000f00 */
.L_x_184:
[----:B-1----:R1:W2:Y:S02]  /*c450*/  SYNCS.PHASECHK.TRANS64.TRYWAIT P0, [R0+URZ+0x10], R3 ;  /* 0x00001003000075a7 */ /* 0x0022a400080011ff */
[----:B--2---:R-:W-:Y:S05]  /*c460*/  @!P0 NANOSLEEP.SYNCS 0x989680 ;  /* 0x009896800000895d */ /* 0x004fea0003900000 */
[----:B------:R-:W2:Y:S02]  /*c470*/  @!P0 SYNCS.PHASECHK.TRANS64 P0, [R0+URZ+0x10], R3 ;  /* 0x00001003000085a7 */ /* 0x000ea400080010ff */
[----:B--2---:R-:W-:Y:S05]  /*c480*/  @!P0 BRA `(.L_x_184) ;  /* 0xfffffffc00f08947 */ /* 0x004fea000383ffff */
[----:B------:R-:W-:Y:S05]  /*c490*/  BRA `(.L_x_26) ;  /* 0xffffff5400a87947 */ /* 0x000fea000383ffff */
.L_x_34:
[----:B-1----:R-:W-:-:S07]  /*c4a0*/  MOV R0, UR7 ;  /* 0x0000000700007c02 */ /* 0x002fce0008000f00 */
.L_x_185:
[----:B-1----:R1:W2:Y:S02]  /*c4b0*/  SYNCS.PHASECHK.TRANS64.TRYWAIT P0, [R0+URZ+0x10], R3 ;  /* 0x00001003000075a7 */ /* 0x0022a400080011ff */
[----:B--2---:R-:W-:Y:S05]  /*c4c0*/  @!P0 NANOSLEEP.SYNCS 0x989680 ;  /* 0x009896800000895d */ /* 0x004fea0003900000 */
[----:B------:R-:W2:Y:S02]  /*c4d0*/  @!P0 SYNCS.PHASECHK.TRANS64 P0, [R0+URZ+0x10], R3 ;  /* 0x00001003000085a7 */ /* 0x000ea400080010ff */
[----:B--2---:R-:W-:Y:S05]  /*c4e0*/  @!P0 BRA `(.L_x_185) ;  /* 0xfffffffc00f08947 */ /* 0x004fea000383ffff */
[----:B------:R-:W-:Y:S05]  /*c4f0*/  BRA `(.L_x_33) ;  /* 0xffffff58009c7947 */ /* 0x000fea000383ffff */
.L_x_41:
[----:B-1----:R1:W2:Y:S02]  /*c500*/  SYNCS.PHASECHK.TRANS64.TRYWAIT P0, [R3+URZ+0x70], R0 ;  /* 0x00007000030075a7 */ /* 0x0022a400080011ff */
[----:B--2---:R-:W-:Y:S05]  /*c510*/  @!P0 NANOSLEEP.SYNCS 0x989680 ;  /* 0x009896800000895d */ /* 0x004fea0003900000 */
[----:B------:R-:W2:Y:S02]  /*c520*/  @!P0 SYNCS.PHASECHK.TRANS64 P0, [R3+URZ+0x70], R0 ;  /* 0x00007000030085a7 */ /* 0x000ea400080010ff */
[----:B--2---:R-:W-:Y:S05]  /*c530*/  @!P0 BRA `(.L_x_41) ;  /* 0xfffffffc00f08947 */ /* 0x004fea000383ffff */
[----:B------:R-:W-:Y:S05]  /*c540*/  BRA `(.L_x_186) ;  /* 0xffffff5c00847947 */ /* 0x000fea000383ffff */
.L_x_45:
[----:B------:R-:W-:-:S07]  /*c550*/  MOV R0, UR4 ;  /* 0x0000000400007c02 */ /* 0x000fce0008000f00 */
.L_x_187:
[----:B-1----:R1:W2:Y:S02]  /*c560*/  SYNCS.PHASECHK.TRANS64.TRYWAIT P0, [R0+URZ], R2 ;  /* 0x00000002000075a7 */ /* 0x0022a400080011ff */
[----:B--2---:R-:W-:Y:S05]  /*c570*/  @!P0 NANOSLEEP.SYNCS 0x989680 ;  /* 0x009896800000895d */ /* 0x004fea0003900000 */
[----:B------:R-:W2:Y:S02]  /*c580*/  @!P0 SYNCS.PHASECHK.TRANS64 P0, [R0+URZ], R2 ;  /* 0x00000002000085a7 */ /* 0x000ea400080010ff */
[----:B--2---:R-:W-:Y:S05]  /*c590*/  @!P0 BRA `(.L_x_187) ;  /* 0xfffffffc00f08947 */ /* 0x004fea000383ffff */
[----:B------:R-:W-:Y:S05]  /*c5a0*/  BRA `(.L_x_188) ;  /* 0xffffff6400307947 */ /* 0x000fea000383ffff */
.L_x_48:
[----:B--2---:R2:W3:Y:S02]  /*c5b0*/  SYNCS.PHASECHK.TRANS64.TRYWAIT P0, [R0+URZ+0xb0], R4 ;  /* 0x0000b004000075a7 */ /* 0x0044e400080011ff */
[----:B---3--:R-:W-:Y:S05]  /*c5c0*/  @!P0 NANOSLEEP.SYNCS 0x989680 ;  /* 0x009896800000895d */ /* 0x008fea0003900000 */
[----:B------:R-:W3:Y:S02]  /*c5d0*/  @!P0 SYNCS.PHASECHK.TRANS64 P0, [R0+URZ+0xb0], R4 ;  /* 0x0000b004000085a7 */ /* 0x000ee400080010ff */
[----:B---3--:R-:W-:Y:S05]  /*c5e0*/  @!P0 BRA `(.L_x_48) ;  /* 0xfffffffc00f08947 */ /* 0x008fea000383ffff */
[----:B------:R-:W-:Y:S05]  /*c5f0*/  BRA `(.L_x_189) ;  /* 0xffffff64008c7947 */ /* 0x000fea000383ffff */
.L_x_49:
[----:B------:R-:W-:-:S07]  /*c600*/  MOV R0, UR4 ;  /* 0x0000000400007c02 */ /* 0x000fce0008000f00 */
.L_x_190:
[----:B--2---:R2:W3:Y:S02]  /*c610*/  SYNCS.PHASECHK.TRANS64.TRYWAIT P0, [R0+URZ+0x80], R5 ;  /* 0x00008005000075a7 */ /* 0x0044e400080011ff */
[----:B---3--:R-:W-:Y:S05]  /*c620*/  @!P0 NANOSLEEP.SYNCS 0x989680 ;  /* 0x009896800000895d */ /* 0x008fea0003900000 */
[----:B------:R-:W3:Y:S02]  /*c630*/  @!P0 SYNCS.PHASECHK.TRANS64 P0, [R0+URZ+0x80], R5 ;  /* 0x00008005000085a7 */ /* 0x000ee400080010ff */
[----:B---3--:R-:W-:Y:S05]  /*c640*/  @!P0 BRA `(.L_x_190) ;  /* 0xfffffffc00f08947 */ /* 0x008fea000383ffff */
[----:B------:R-:W-:Y:S05]  /*c650*/  BRA `(.L_x_191) ;  /* 0xffffff64009c7947 */ /* 0x000fea000383ffff */
.L_x_50:
[----:B--2---:R2:W3:Y:S02]  /*c660*/  SYNCS.PHASECHK.TRANS64.TRYWAIT P1, [R0+URZ+0x70], R4 ;  /* 0x00007004000075a7 */ /* 0x0044e400080211ff */
[----:B---3--:R-:W-:Y:S05]  /*c670*/  @!P1 NANOSLEEP.SYNCS 0x989680 ;  /* 0x009896800000995d */ /* 0x008fea0003900000 */
[----:B------:R-:W3:Y:S02]  /*c680*/  @!P1 SYNCS.PHASECHK.TRANS64 P1, [R0+URZ+0x70], R4 ;  /* 0x00007004000095a7 */ /* 0x000ee400080210ff */
[----:B---3--:R-:W-:Y:S05]  /*c690*/  @!P1 BRA `(.L_x_50) ;  /* 0xfffffffc00f09947 */ /* 0x008fea000383ffff */
[----:B------:R-:W-:Y:S05]  /*c6a0*/  BRA `(.L_x_192) ;  /* 0xffffff6400cc7947 */ /* 0x000fea000383ffff */
.L_x_53:
[----:B------:R-:W-:-:S07]  /*c6b0*/  MOV R0, UR4 ;  /* 0x0000000400007c02 */ /* 0x000fce0008000f00 */
.L_x_193:
[----:B--2---:R2:W3:Y:S02]  /*c6c0*/  SYNCS.PHASECHK.TRANS64.TRYWAIT P0, [R0+URZ+0x80], R2 ;  /* 0x00008002000075a7 */ /* 0x0044e400080011ff */
[----:B---3--:R-:W-:Y:S05]  /*c6d0*/  @!P0 NANOSLEEP.SYNCS 0x989680 ;  /* 0x009896800000895d */ /* 0x008fea0003900000 */
[----:B------:R-:W3:Y:S02]  /*c6e0*/  @!P0 SYNCS.PHASECHK.TRANS64 P0, [R0+URZ+0x80], R2 ;  /* 0x00008002000085a7 */ /* 0x000ee400080010ff */
[----:B---3--:R-:W-:Y:S05]  /*c6f0*/  @!P0 BRA `(.L_x_193) ;  /* 0xfffffffc00f08947 */ /* 0x008fea000383ffff */
[----:B------:R-:W-:Y:S05]  /*c700*/  BRA `(.L_x_52) ;  /* 0xffffff6800207947 */ /* 0x000fea000383ffff */
.L_x_62:
[----:B--2---:R-:W-:-:S04]  /*c710*/  MOV R5, UR5 ;  /* 0x0000000500057c02 */ /* 0x004fc80008000f00 */
[----:B------:R2:W3:Y:S03]  /*c720*/  SYNCS.PHASECHK.TRANS64.TRYWAIT P0, [R5+URZ+0x8], R6 ;  /* 0x00000806050075a7 */ /* 0x0004e600080011ff */
[----:B---3--:R-:W-:Y:S05]  /*c730*/  @!P0 NANOSLEEP.SYNCS 0x989680 ;  /* 0x009896800000895d */ /* 0x008fea0003900000 */
[----:B------:R-:W3:Y:S02]  /*c740*/  @!P0 SYNCS.PHASECHK.TRANS64 P0, [R5+URZ+0x8], R6 ;  /* 0x00000806050085a7 */ /* 0x000ee400080010ff */
[----:B---3--:R-:W-:Y:S05]  /*c750*/  @!P0 BRA `(.L_x_62) ;  /* 0xfffffffc00ec8947 */ /* 0x008fea000383ffff */
[----:B------:R-:W-:Y:S05]  /*c760*/  BRA `(.L_x_61) ;  /* 0xffffff6800d47947 */ /* 0x000fea000383ffff */
.L_x_64:
[----:B------:R-:W-:Y:S01]  /*c770*/  BSSY B0, `(.L_x_194) ;  /* 0x0000006000007945 */ /* 0x000fe20003800000 */
[----:B------:R-:W-:-:S07]  /*c780*/  MOV R15, 0xffffffff ;  /* 0xffffffff000f7802 */ /* 0x000fce0000000f00 */
[----:B-12--5:R-:W-:Y:S05]  /*c790*/  WARPSYNC.COLLECTIVE R15, `(.L_x_195) ;  /* 0x000000000f0c7348 */ /* 0x026fea0003c00000 */
[----:B------:R-:W-:Y:S02]  /*c7a0*/  ELECT P6, UR79, PT ;  /* 0x00000000004f782f */ /* 0x000fe400038c0000 */
[----:B------:R-:W-:Y:S01]  /*c7b0*/  MOV R14, UR79 ;  /* 0x0000004f000e7c02 */ /* 0x000fe20008000f00 */
[----:B-12--5:R-:W-:Y:S10]  /*c7c0*/  ENDCOLLECTIVE ;  /* 0x000000000000791b */ /* 0x026ff40003800000 */
.L_x_195:
[----:B------:R-:W-:Y:S05]  /*c7d0*/  BSYNC B0 ;  /* 0x0000000000007941 */ /* 0x000fea0003800000 */
.L_x_194:
[----:B------:R-:W-:Y:S05]  /*c7e0*/  BRA `(.L_x_196) ;  /* 0xffffff6c00047947 */ /* 0x000fea000383ffff */
.L_x_66:
[----:B--2---:R-:W-:-:S04]  /*c7f0*/  MOV R3, UR5 ;  /* 0x0000000500037c02 */ /* 0x004fc80008000f00 */
[----:B------:R2:W3:Y:S03]  /*c800*/  SYNCS.PHASECHK.TRANS64.TRYWAIT P0, [R3+URZ+0x8], R4 ;  /* 0x00000804030075a7 */ /* 0x0004e600080011ff */
[----:B---3--:R-:W-:Y:S05]  /*c810*/  @!P0 NANOSLEEP.SYNCS 0x989680 ;  /* 0x009896800000895d */ /* 0x008fea0003900000 */
[----:B------:R-:W3:Y:S02]  /*c820*/  @!P0 SYNCS.PHASECHK.TRANS64 P0, [R3+URZ+0x8], R4 ;  /* 0x00000804030085a7 */ /* 0x000ee400080010ff */
[----:B---3--:R-:W-:Y:S05]  /*c830*/  @!P0 BRA `(.L_x_66) ;  /* 0xfffffffc00ec8947 */ /* 0x008fea000383ffff */
[----:B------:R-:W-:Y:S05]  /*c840*/  BRA `(.L_x_65) ;  /* 0xffffff6c00087947 */ /* 0x000fea000383ffff */
.L_x_67:
[----:B-1----:R1:W2:Y:S02]  /*c850*/  SYNCS.PHASECHK.TRANS64.TRYWAIT P0, [R0+URZ+0x70], R4 ;  /* 0x00007004000075a7 */ /* 0x0022a400080011ff */
[----:B--2---:R-:W-:Y:S05]  /*c860*/  @!P0 NANOSLEEP.SYNCS 0x989680 ;  /* 0x009896800000895d */ /* 0x004fea0003900000 */
[----:B------:R-:W2:Y:S02]  /*c870*/  @!P0 SYNCS.PHASECHK.TRANS64 P0, [R0+URZ+0x70], R4 ;  /* 0x00007004000085a7 */ /* 0x000ea400080010ff */
[----:B--2---:R-:W-:Y:S05]  /*c880*/  @!P0 BRA `(.L_x_67) ;  /* 0xfffffffc00f08947 */ /* 0x004fea000383ffff */
[----:B------:R-:W-:Y:S05]  /*c890*/  BRA `(.L_x_197) ;  /* 0xffffff7000147947 */ /* 0x000fea000383ffff */
.L_x_69:
[----:B------:R-:W-:-:S07]  /*c8a0*/  MOV R0, UR46 ;  /* 0x0000002e00007c02 */ /* 0x000fce0008000f00 */
.L_x_198:
[----:B-1----:R1:W2:Y:S02]  /*c8b0*/  SYNCS.PHASECHK.TRANS64.TRYWAIT P0, [R0+URZ+0xa0], R4 ;  /* 0x0000a004000075a7 */ /* 0x0022a400080011ff */
[----:B--2---:R-:W-:Y:S05]  /*c8c0*/  @!P0 NANOSLEEP.SYNCS 0x989680 ;  /* 0x009896800000895d */ /* 0x004fea0003900000 */
[----:B------:R-:W2:Y:S02]  /*c8d0*/  @!P0 SYNCS.PHASECHK.TRANS64 P0, [R0+URZ+0xa0], R4 ;  /* 0x0000a004000085a7 */ /* 0x000ea400080010ff */
[----:B--2---:R-:W-:Y:S05]  /*c8e0*/  @!P0 BRA `(.L_x_198) ;  /* 0xfffffffc00f08947 */ /* 0x004fea000383ffff */
[----:B------:R-:W-:Y:S05]  /*c8f0*/  BRA `(.L_x_199) ;  /* 0xffffff7000607947 */ /* 0x000fea000383ffff */
.L_x_72:
[----:B------:R-:W-:Y:S07]  /*c900*/  MOV R0, UR7 ;  /* 0x0000000700007c02 */ /* 0x000fee0008000f00 */
.L_x_200:
[----:B-1----:R1:W2:Y:S02]  /*c910*/  SYNCS.PHASECHK.TRANS64.TRYWAIT P0, [R0+URZ], R4 ;  /* 0x00000004000075a7 */ /* 0x0022a400080011ff */
[----:B--2---:R-:W-:Y:S05]  /*c920*/  @!P0 NANOSLEEP.SYNCS 0x989680 ;  /* 0x009896800000895d */ /* 0x004fea0003900000 */
[----:B------:R-:W2:Y:S02]  /*c930*/  @!P0 SYNCS.PHASECHK.TRANS64 P0, [R0+URZ], R4 ;  /* 0x00000004000085a7 */ /* 0x000ea400080010ff */
[----:B--2---:R-:W-:Y:S05]  /*c940*/  @!P0 BRA `(.L_x_200) ;  /* 0xfffffffc00f08947 */ /* 0x004fea000383ffff */
[----:B------:R-:W-:Y:S05]  /*c950*/  BRA `(.L_x_71) ;  /* 0xffffff7000747947 */ /* 0x000fea000383ffff */
.L_x_76:
[----:B-1----:R-:W-:-:S07]  /*c960*/  MOV R0, UR4 ;  /* 0x0000000400007c02 */ /* 0x002fce0008000f00 */
.L_x_201:
[----:B-1----:R1:W2:Y:S02]  /*c970*/  SYNCS.PHASECHK.TRANS64.TRYWAIT P0, [R0+URZ], R2 ;  /* 0x00000002000075a7 */ /* 0x0022a400080011ff */
[----:B--2---:R-:W-:Y:S05]  /*c980*/  @!P0 NANOSLEEP.SYNCS 0x989680 ;  /* 0x009896800000895d */ /* 0x004fea0003900000 */
[----:B------:R-:W2:Y:S02]  /*c990*/  @!P0 SYNCS.PHASECHK.TRANS64 P0, [R0+URZ], R2 ;  /* 0x00000002000085a7 */ /* 0x000ea400080010ff */
[----:B--2---:R-:W-:Y:S05]  /*c9a0*/  @!P0 BRA `(.L_x_201) ;  /* 0xfffffffc00f08947 */ /* 0x004fea000383ffff */
[----:B------:R-:W-:Y:S05]  /*c9b0*/  BRA `(.L_x_202) ;  /* 0xffffff7400b87947 */ /* 0x000fea000383ffff */
.L_x_79:
[----:B------:R-:W-:-:S07]  /*c9c0*/  MOV R0, UR41 ;  /* 0x0000002900007c02 */ /* 0x000fce0008000f00 */
.L_x_203:
[----:B-1----:R1:W2:Y:S02]  /*c9d0*/  SYNCS.PHASECHK.TRANS64.TRYWAIT P1, [R0+URZ+0xd0], R2 ;  /* 0x0000d002000075a7 */ /* 0x0022a400080211ff */
[----:B--2---:R-:W-:Y:S05]  /*c9e0*/  @!P1 NANOSLEEP.SYNCS 0x989680 ;  /* 0x009896800000995d */ /* 0x004fea0003900000 */
[----:B------:R-:W2:Y:S02]  /*c9f0*/  @!P1 SYNCS.PHASECHK.TRANS64 P1, [R0+URZ+0xd0], R2 ;  /* 0x0000d002000095a7 */ /* 0x000ea400080210ff */
[----:B--2---:R-:W-:Y:S05]  /*ca00*/  @!P1 BRA `(.L_x_203) ;  /* 0xfffffffc00f09947 */ /* 0x004fea000383ffff */
[----:B------:R-:W-:Y:S05]  /*ca10*/  BRA `(.L_x_204) ;  /* 0xffffff7800047947 */ /* 0x000fea000383ffff */
.L_x_84:
[----:B--2---:R2:W3:Y:S02]  /*ca20*/  SYNCS.PHASECHK.TRANS64.TRYWAIT P0, [R8+URZ+0x70], R0 ;  /* 0x00007000080075a7 */ /* 0x0044e400080011ff */
[----:B---3--:R-:W-:Y:S05]  /*ca30*/  @!P0 NANOSLEEP.SYNCS 0x989680 ;  /* 0x009896800000895d */ /* 0x008fea0003900000 */
[----:B------:R-:W3:Y:S02]  /*ca40*/  @!P0 SYNCS.PHASECHK.TRANS64 P0, [R8+URZ+0x70], R0 ;  /* 0x00007000080085a7 */ /* 0x000ee400080010ff */
[----:B---3--:R-:W-:Y:S05]  /*ca50*/  @!P0 BRA `(.L_x_84) ;  /* 0xfffffffc00f08947 */ /* 0x008fea000383ffff */
[----:B------:R-:W-:Y:S05]  /*ca60*/  BRA `(.L_x_205) ;  /* 0xffffff7c00347947 */ /* 0x000fea000383ffff */
.L_x_87:
[----:B--2---:R-:W-:Y:S07]  /*ca70*/  MOV R0, UR21 ;  /* 0x0000001500007c02 */ /* 0x004fee0008000f00 */
.L_x_206:
[----:B--2---:R2:W3:Y:S02]  /*ca80*/  SYNCS.PHASECHK.TRANS64.TRYWAIT P1, [R0+URZ+0x68], R2 ;  /* 0x00006802000075a7 */ /* 0x0044e400080211ff */
[----:B---3--:R-:W-:Y:S05]  /*ca90*/  @!P1 NANOSLEEP.SYNCS 0x989680 ;  /* 0x009896800000995d */ /* 0x008fea0003900000 */
[----:B------:R-:W3:Y:S02]  /*caa0*/  @!P1 SYNCS.PHASECHK.TRANS64 P1, [R0+URZ+0x68], R2 ;  /* 0x00006802000095a7 */ /* 0x000ee400080210ff */
[----:B---3--:R-:W-:Y:S05]  /*cab0*/  @!P1 BRA `(.L_x_206) ;  /* 0xfffffffc00f09947 */ /* 0x008fea000383ffff */
[----:B------:R-:W-:Y:S05]  /*cac0*/  BRA `(.L_x_86) ;  /* 0xffffff8000b47947 */ /* 0x000fea000383ffff */
.L_x_90:
[----:B--2---:R-:W-:Y:S07]  /*cad0*/  MOV R0, UR21 ;  /* 0x0000001500007c02 */ /* 0x004fee0008000f00 */
.L_x_207:
[----:B--2---:R2:W3:Y:S02]  /*cae0*/  SYNCS.PHASECHK.TRANS64.TRYWAIT P0, [R0+URZ+0x40], R5 ;  /* 0x00004005000075a7 */ /* 0x0044e400080011ff */
[----:B---3--:R-:W-:Y:S05]  /*caf0*/  @!P0 NANOSLEEP.SYNCS 0x989680 ;  /* 0x009896800000895d */ /* 0x008fea0003900000 */
[----:B------:R-:W3:Y:S02]  /*cb00*/  @!P0 SYNCS.PHASECHK.TRANS64 P0, [R0+URZ+0x40], R5 ;  /* 0x00004005000085a7 */ /* 0x000ee400080010ff */
[----:B---3--:R-:W-:Y:S05]  /*cb10*/  @!P0 BRA `(.L_x_207) ;  /* 0xfffffffc00f08947 */ /* 0x008fea000383ffff */
[----:B------:R-:W-:Y:S05]  /*cb20*/  BRA `(.L_x_208) ;  /* 0xffffff84000c7947 */ /* 0x000fea000383ffff */
.L_x_91:
[----:B------:R-:W-:Y:S07]  /*cb30*/  MOV R0, UR21 ;  /* 0x0000001500007c02 */ /* 0x000fee0008000f00 */
.L_x_209:
[----:B--2---:R2:W3:Y:S02]  /*cb40*/  SYNCS.PHASECHK.TRANS64.TRYWAIT P0, [R0+URZ+0x48], R5 ;  /* 0x00004805000075a7 */ /* 0x0044e400080011ff */
[----:B---3--:R-:W-:Y:S05]  /*cb50*/  @!P0 NANOSLEEP.SYNCS 0x989680 ;  /* 0x009896800000895d */ /* 0x008fea0003900000 */
[----:B------:R-:W3:Y:S02]  /*cb60*/  @!P0 SYNCS.PHASECHK.TRANS64 P0, [R0+URZ+0x48], R5 ;  /* 0x00004805000085a7 */ /* 0x000ee400080010ff */
[----:B---3--:R-:W-:Y:S05]  /*cb70*/  @!P0 BRA `(.L_x_209) ;  /* 0xfffffffc00f08947 */ /* 0x008fea000383ffff */
[----:B------:R-:W-:Y:S05]  /*cb80*/  BRA `(.L_x_210) ;  /* 0xffffff84004c7947 */ /* 0x000fea000383ffff */
.L_x_92:
[----:B------:R-:W-:Y:S07]  /*cb90*/  MOV R0, UR21 ;  /* 0x0000001500007c02 */ /* 0x000fee0008000f00 */
.L_x_211:
[----:B--2---:R2:W3:Y:S02]  /*cba0*/  SYNCS.PHASECHK.TRANS64.TRYWAIT P0, [R0+URZ+0x50], R5 ;  /* 0x00005005000075a7 */ /* 0x0044e400080011ff */
[----:B---3--:R-:W-:Y:S05]  /*cbb0*/  @!P0 NANOSLEEP.SYNCS 0x989680 ;  /* 0x009896800000895d */ /* 0x008fea0003900000 */
[----:B------:R-:W3:Y:S02]  /*cbc0*/  @!P0 SYNCS.PHASECHK.TRANS64 P0, [R0+URZ+0x50], R5 ;  /* 0x00005005000085a7 */ /* 0x000ee400080010ff */
[----:B---3--:R-:W-:Y:S05]  /*cbd0*/  @!P0 BRA `(.L_x_211) ;  /* 0xfffffffc00f08947 */ /* 0x008fea000383ffff */
[----:B------:R-:W-:Y:S05]  /*cbe0*/  BRA `(.L_x_212) ;  /* 0xffffff8400907947 */ /* 0x000fea000383ffff */
.L_x_93:
[----:B------:R-:W-:Y:S07]  /*cbf0*/  MOV R0, UR21 ;  /* 0x0000001500007c02 */ /* 0x000fee0008000f00 */
.L_x_213:
[----:B--2---:R2:W3:Y:S02]  /*cc00*/  SYNCS.PHASECHK.TRANS64.TRYWAIT P0, [R0+URZ+0x58], R5 ;  /* 0x00005805000075a7 */ /* 0x0044e400080011ff */
[----:B---3--:R-:W-:Y:S05]  /*cc10*/  @!P0 NANOSLEEP.SYNCS 0x989680 ;  /* 0x009896800000895d */ /* 0x008fea0003900000 */
[----:B------:R-:W3:Y:S02]  /*cc20*/  @!P0 SYNCS.PHASECHK.TRANS64 P0, [R0+URZ+0x58], R5 ;  /* 0x00005805000085a7 */ /* 0x000ee400080010ff */
[----:B---3--:R-:W-:Y:S05]  /*cc30*/  @!P0 BRA `(.L_x_213) ;  /* 0xfffffffc00f08947 */ /* 0x008fea000383ffff */
[----:B------:R-:W-:Y:S05]  /*cc40*/  BRA `(.L_x_214) ;  /* 0xffffff8400d87947 */ /* 0x000fea000383ffff */
.L_x_94:
[----:B------:R-:W-:Y:S07]  /*cc50*/  MOV R0, UR21 ;  /* 0x0000001500007c02 */ /* 0x000fee0008000f00 */
.L_x_215:
[----:B--2---:R2:W3:Y:S02]  /*cc60*/  SYNCS.PHASECHK.TRANS64.TRYWAIT P0, [R0+URZ+0x40], R4 ;  /* 0x00004004000075a7 */ /* 0x0044e400080011ff */
[----:B---3--:R-:W-:Y:S05]  /*cc70*/  @!P0 NANOSLEEP.SYNCS 0x989680 ;  /* 0x009896800000895d */ /* 0x008fea0003900000 */
[----:B------:R-:W3:Y:S02]  /*cc80*/  @!P0 SYNCS.PHASECHK.TRANS64 P0, [R0+URZ+0x40], R4 ;  /* 0x00004004000085a7 */ /* 0x000ee400080010ff */
[----:B---3--:R-:W-:Y:S05]  /*cc90*/  @!P0 BRA `(.L_x_215) ;  /* 0xfffffffc00f08947 */ /* 0x008fea000383ffff */
[----:B------:R-:W-:Y:S05]  /*cca0*/  BRA `(.L_x_216) ;  /* 0xffffff8800247947 */ /* 0x000fea000383ffff */
.L_x_95:
[----:B------:R-:W-:Y:S07]  /*ccb0*/  MOV R0, UR21 ;  /* 0x0000001500007c02 */ /* 0x000fee0008000f00 */
.L_x_217:
[----:B--2---:R2:W3:Y:S02]  /*ccc0*/  SYNCS.PHASECHK.TRANS64.TRYWAIT P0, [R0+URZ+0x48], R4 ;  /* 0x00004804000075a7 */ /* 0x0044e400080011ff */
[----:B---3--:R-:W-:Y:S05]  /*ccd0*/  @!P0 NANOSLEEP.SYNCS 0x989680 ;  /* 0x009896800000895d */ /* 0x008fea0003900000 */
[----:B------:R-:W3:Y:S02]  /*cce0*/  @!P0 SYNCS.PHASECHK.TRANS64 P0, [R0+URZ+0x48], R4 ;  /* 0x00004804000085a7 */ /* 0x000ee400080010ff */
[----:B---3--:R-:W-:Y:S05]  /*ccf0*/  @!P0 BRA `(.L_x_217) ;  /* 0xfffffffc00f08947 */ /* 0x008fea000383ffff */
[----:B------:R-:W-:Y:S05]  /*cd00*/  BRA `(.L_x_218) ;  /* 0xffffff88006c7947 */ /* 0x000fea000383ffff */
.L_x_96:
[----:B------:R-:W-:Y:S07]  /*cd10*/  MOV R0, UR21 ;  /* 0x0000001500007c02 */ /* 0x000fee0008000f00 */
.L_x_219:
[----:B--2---:R2:W3:Y:S02]  /*cd20*/  SYNCS.PHASECHK.TRANS64.TRYWAIT P0, [R0+URZ+0x50], R4 ;  /* 0x00005004000075a7 */ /* 0x0044e400080011ff */
[----:B---3--:R-:W-:Y:S05]  /*cd30*/  @!P0 NANOSLEEP.SYNCS 0x989680 ;  /* 0x009896800000895d */ /* 0x008fea0003900000 */
[----:B------:R-:W3:Y:S02]  /*cd40*/  @!P0 SYNCS.PHASECHK.TRANS64 P0, [R0+URZ+0x50], R4 ;  /* 0x00005004000085a7 */ /* 0x000ee400080010ff */
[----:B---3--:R-:W-:Y:S05]  /*cd50*/  @!P0 BRA `(.L_x_219) ;  /* 0xfffffffc00f08947 */ /* 0x008fea000383ffff */
[----:B------:R-:W-:Y:S05]  /*cd60*/  BRA `(.L_x_220) ;  /* 0xffffff8800b47947 */ /* 0x000fea000383ffff */
.L_x_97:
[----:B------:R-:W-:Y:S07]  /*cd70*/  MOV R0, UR21 ;  /* 0x0000001500007c02 */ /* 0x000fee0008000f00 */
.L_x_221:
[----:B--2---:R2:W3:Y:S02]  /*cd80*/  SYNCS.PHASECHK.TRANS64.TRYWAIT P0, [R0+URZ+0x58], R4 ;  /* 0x00005804000075a7 */ /* 0x0044e400080011ff */
[----:B---3--:R-:W-:Y:S05]  /*cd90*/  @!P0 NANOSLEEP.SYNCS 0x989680 ;  /* 0x009896800000895d */ /* 0x008fea0003900000 */
[----:B------:R-:W3:Y:S02]  /*cda0*/  @!P0 SYNCS.PHASECHK.TRANS64 P0, [R0+URZ+0x58], R4 ;  /* 0x00005804000085a7 */ /* 0x000ee400080010ff */
[----:B---3--:R-:W-:Y:S05]  /*cdb0*/  @!P0 BRA `(.L_x_221) ;  /* 0xfffffffc00f08947 */ /* 0x008fea000383ffff */
[----:B------:R-:W-:Y:S05]  /*cdc0*/  BRA `(.L_x_222) ;  /* 0xffffff8c00007947 */ /* 0x000fea000383ffff */
.L_x_99:
[----:B------:R-:W-:-:S07]  /*cdd0*/  MOV R0, UR21 ;  /* 0x0000001500007c02 */ /* 0x000fce0008000f00 */
.L_x_223:
[----:B---3--:R3:W4:Y:S02]  /*cde0*/  SYNCS.PHASECHK.TRANS64.TRYWAIT P0, [R0+URZ+0x40], R5 ;  /* 0x00004005000075a7 */ /* 0x00872400080011ff */
[----:B----4-:R-:W-:Y:S05]  /*cdf0*/  @!P0 NANOSLEEP.SYNCS 0x989680 ;  /* 0x009896800000895d */ /* 0x010fea0003900000 */
[----:B------:R-:W4:Y:S02]  /*ce00*/  @!P0 SYNCS.PHASECHK.TRANS64 P0, [R0+URZ+0x40], R5 ;  /* 0x00004005000085a7 */ /* 0x000f2400080010ff */
[----:B----4-:R-:W-:Y:S05]  /*ce10*/  @!P0 BRA `(.L_x_223) ;  /* 0xfffffffc00f08947 */ /* 0x010fea000383ffff */
[----:B------:R-:W-:Y:S05]  /*ce20*/  BRA `(.L_x_224) ;  /* 0xffffff8c00707947 */ /* 0x000fea000383ffff */
.L_x_100:
[----:B---3--:R-:W-:-:S07]  /*ce30*/  MOV R0, UR21 ;  /* 0x0000001500007c02 */ /* 0x008fce0008000f00 */
.L_x_225:
[----:B---3--:R3:W4:Y:S02]  /*ce40*/  SYNCS.PHASECHK.TRANS64.TRYWAIT P0, [R0+URZ+0x48], R5 ;  /* 0x00004805000075a7 */ /* 0x00872400080011ff */
[----:B----4-:R-:W-:Y:S05]  /*ce50*/  @!P0 NANOSLEEP.SYNCS 0x989680 ;  /* 0x009896800000895d */ /* 0x010fea0003900000 */
[----:B------:R-:W4:Y:S02]  /*ce60*/  @!P0 SYNCS.PHASECHK.TRANS64 P0, [R0+URZ+0x48], R5 ;  /* 0x00004805000085a7 */ /* 0x000f2400080010ff */
[----:B----4-:R-:W-:Y:S05]  /*ce70*/  @!P0 BRA `(.L_x_225) ;  /* 0xfffffffc00f08947 */ /* 0x010fea000383ffff */
[----:B------:R-:W-:Y:S05]  /*ce80*/  BRA `(.L_x_226) ;  /* 0xffffff8c00607947 */ /* 0x000fea000383ffff */
.L_x_101:
[----:B------:R-:W-:-:S07]  /*ce90*/  MOV R2, UR21 ;  /* 0x0000001500027c02 */ /* 0x000fce0008000f00 */
.L_x_227:
[----:B---3--:R3:W4:Y:S02]  /*cea0*/  SYNCS.PHASECHK.TRANS64.TRYWAIT P0, [R2+URZ+0x50], R5 ;  /* 0x00005005020075a7 */ /* 0x00872400080011ff */
[----:B----4-:R-:W-:Y:S05]  /*ceb0*/  @!P0 NANOSLEEP.SYNCS 0x989680 ;  /* 0x009896800000895d */ /* 0x010fea0003900000 */
[----:B------:R-:W4:Y:S02]  /*cec0*/  @!P0 SYNCS.PHASECHK.TRANS64 P0, [R2+URZ+0x50], R5 ;  /* 0x00005005020085a7 */ /* 0x000f2400080010ff */
[----:B----4-:R-:W-:Y:S05]  /*ced0*/  @!P0 BRA `(.L_x_227) ;  /* 0xfffffffc00f08947 */ /* 0x010fea000383ffff */
[----:B------:R-:W-:Y:S05]  /*cee0*/  BRA `(.L_x_228) ;  /* 0xffffff8c00547947 */ /* 0x000fea000383ffff */
.L_x_103:
[----:B-1----:R1:W2:Y:S02]  /*cef0*/  SYNCS.PHASECHK.TRANS64.TRYWAIT P0, [R0+URZ+0x70], R2 ;  /* 0x00007002000075a7 */ /* 0x0022a400080011ff */
[----:B--2---:R-:W-:Y:S05]  /*cf00*/  @!P0 NANOSLEEP.SYNCS 0x989680 ;  /* 0x009896800000895d */ /* 0x004fea0003900000 */
[----:B------:R-:W2:Y:S02]  /*cf10*/  @!P0 SYNCS.PHASECHK.TRANS64 P0, [R0+URZ+0x70], R2 ;  /* 0x00007002000085a7 */ /* 0x000ea400080010ff */
[----:B--2---:R-:W-:Y:S05]  /*cf20*/  @!P0 BRA `(.L_x_103) ;  /* 0xfffffffc00f08947 */ /* 0x004fea000383ffff */
[----:B------:R-:W-:Y:S05]  /*cf30*/  BRA `(.L_x_229) ;  /* 0xffffff9000207947 */ /* 0x000fea000383ffff */
.L_x_114:
[----:B-1----:R-:W-:Y:S04]  /*cf40*/  MOV R2, UR43 ;  /* 0x0000002b00027c02 */ /* 0x002fe80008000f00 */
[----:B------:R1:W3:Y:S03]  /*cf50*/  SYNCS.PHASECHK.TRANS64.TRYWAIT P1, [R2+URZ+0x20], R3 ;  /* 0x00002003020075a7 */ /* 0x0002e600080211ff */
[----:B---3--:R-:W-:Y:S05]  /*cf60*/  @!P1 NANOSLEEP.SYNCS 0x989680 ;  /* 0x009896800000995d */ /* 0x008fea0003900000 */
[----:B------:R-:W3:Y:S02]  /*cf70*/  @!P1 SYNCS.PHASECHK.TRANS64 P1, [R2+URZ+0x20], R3 ;  /* 0x00002003020095a7 */ /* 0x000ee400080210ff */
[----:B---3--:R-:W-:Y:S05]  /*cf80*/  @!P1 BRA `(.L_x_114) ;  /* 0xfffffffc00ec9947 */ /* 0x008fea000383ffff */
[----:B------:R-:W-:Y:S05]  /*cf90*/  BRA `(.L_x_113) ;  /* 0xffffffa000087947 */ /* 0x000fea000383ffff */
.L_x_116:
[----:B-1----:R1:W4:Y:S02]  /*cfa0*/  SYNCS.PHASECHK.TRANS64.TRYWAIT P0, [R109+URZ+0x90], R0 ;  /* 0x000090006d0075a7 */ /* 0x00232400080011ff */
[----:B----4-:R-:W-:Y:S05]  /*cfb0*/  @!P0 NANOSLEEP.SYNCS 0x989680 ;  /* 0x009896800000895d */ /* 0x010fea0003900000 */
[----:B------:R-:W4:Y:S02]  /*cfc0*/  @!P0 SYNCS.PHASECHK.TRANS64 P0, [R109+URZ+0x90], R0 ;  /* 0x000090006d0085a7 */ /* 0x000f2400080010ff */
[----:B----4-:R-:W-:Y:S05]  /*cfd0*/  @!P0 BRA `(.L_x_116) ;  /* 0xfffffffc00f08947 */ /* 0x010fea000383ffff */
[----:B------:R-:W-:Y:S05]  /*cfe0*/  BRA `(.L_x_115) ;  /* 0xffffffa000407947 */ /* 0x000fea000383ffff */
.L_x_125:
[----:B-1----:R1:W2:Y:S02]  /*cff0*/  SYNCS.PHASECHK.TRANS64.TRYWAIT P0, [R2+URZ+0x20], R0 ;  /* 0x00002000020075a7 */ /* 0x0022a400080011ff */
[----:B--2---:R-:W-:Y:S05]  /*d000*/  @!P0 NANOSLEEP.SYNCS 0x989680 ;  /* 0x009896800000895d */ /* 0x004fea0003900000 */
[----:B------:R-:W2:Y:S02]  /*d010*/  @!P0 SYNCS.PHASECHK.TRANS64 P0, [R2+URZ+0x20], R0 ;  /* 0x00002000020085a7 */ /* 0x000ea400080010ff */
[----:B--2---:R-:W-:Y:S05]  /*d020*/  @!P0 BRA `(.L_x_125) ;  /* 0xfffffffc00f08947 */ /* 0x004fea000383ffff */
[----:B------:R-:W-:Y:S05]  /*d030*/  BRA `(.L_x_124) ;  /* 0xffffffa8006c7947 */ /* 0x000fea000383ffff */
.L_x_133:
[----:B-1----:R1:W2:Y:S02]  /*d040*/  SYNCS.PHASECHK.TRANS64.TRYWAIT P0, [R0+URZ+0x20], R6 ;  /* 0x00002006000075a7 */ /* 0x0022a400080011ff */
[----:B--2---:R-:W-:Y:S05]  /*d050*/  @!P0 NANOSLEEP.SYNCS 0x989680 ;  /* 0x009896800000895d */ /* 0x004fea0003900000 */
[----:B------:R-:W2:Y:S02]  /*d060*/  @!P0 SYNCS.PHASECHK.TRANS64 P0, [R0+URZ+0x20], R6 ;  /* 0x00002006000085a7 */ /* 0x000ea400080010ff */
[----:B--2---:R-:W-:Y:S05]  /*d070*/  @!P0 BRA `(.L_x_133) ;  /* 0xfffffffc00f08947 */ /* 0x004fea000383ffff */
[----:B------:R-:W-:Y:S05]  /*d080*/  BRA `(.L_x_132) ;  /* 0xffffffb000e07947 */ /* 0x000fea000383ffff */
.L_x_141:
[----:B-1----:R1:W2:Y:S02]  /*d090*/  SYNCS.PHASECHK.TRANS64.TRYWAIT P0, [R0+URZ+0x20], R6 ;  /* 0x00002006000075a7 */ /* 0x0022a400080011ff */
[----:B--2---:R-:W-:Y:S05]  /*d0a0*/  @!P0 NANOSLEEP.SYNCS 0x989680 ;  /* 0x009896800000895d */ /* 0x004fea0003900000 */
[----:B------:R-:W2:Y:S02]  /*d0b0*/  @!P0 SYNCS.PHASECHK.TRANS64 P0, [R0+URZ+0x20], R6 ;  /* 0x00002006000085a7 */ /* 0x000ea400080010ff */
[----:B--2---:R-:W-:Y:S05]  /*d0c0*/  @!P0 BRA `(.L_x_141) ;  /* 0xfffffffc00f08947 */ /* 0x004fea000383ffff */
[----:B------:R-:W-:Y:S05]  /*d0d0*/  BRA `(.L_x_140) ;  /* 0xffffffbc00587947 */ /* 0x000fea000383ffff */
.L_x_149:
[----:B-1----:R1:W2:Y:S02]  /*d0e0*/  SYNCS.PHASECHK.TRANS64.TRYWAIT P0, [R0+URZ+0x20], R6 ;  /* 0x00002006000075a7 */ /* 0x0022a400080011ff */
[----:B--2---:R-:W-:Y:S05]  /*d0f0*/  @!P0 NANOSLEEP.SYNCS 0x989680 ;  /* 0x009896800000895d */ /* 0x004fea0003900000 */
[----:B------:R-:W2:Y:S02]  /*d100*/  @!P0 SYNCS.PHASECHK.TRANS64 P0, [R0+URZ+0x20], R6 ;  /* 0x00002006000085a7 */ /* 0x000ea400080010ff */
[----:B--2---:R-:W-:Y:S05]  /*d110*/  @!P0 BRA `(.L_x_149) ;  /* 0xfffffffc00f08947 */ /* 0x004fea000383ffff */
[----:B------:R-:W-:Y:S05]  /*d120*/  BRA `(.L_x_148) ;  /* 0xffffffc400d47947 */ /* 0x000fea000383ffff */
.L_x_157:
[----:B-1----:R1:W2:Y:S02]  /*d130*/  SYNCS.PHASECHK.TRANS64.TRYWAIT P0, [R0+URZ+0x20], R6 ;  /* 0x00002006000075a7 */ /* 0x0022a400080011ff */
[----:B--2---:R-:W-:Y:S05]  /*d140*/  @!P0 NANOSLEEP.SYNCS 0x989680 ;  /* 0x009896800000895d */ /* 0x004fea0003900000 */
[----:B------:R-:W2:Y:S02]  /*d150*/  @!P0 SYNCS.PHASECHK.TRANS64 P0, [R0+URZ+0x20], R6 ;  /* 0x00002006000085a7 */ /* 0x000ea400080010ff */
[----:B--2---:R-:W-:Y:S05]  /*d160*/  @!P0 BRA `(.L_x_157) ;  /* 0xfffffffc00f08947 */ /* 0x004fea000383ffff */
[----:B------:R-:W-:Y:S05]  /*d170*/  BRA `(.L_x_156) ;  /* 0xffffffd000647947 */ /* 0x000fea000383ffff */
.L_x_165:
[----:B-1----:R1:W2:Y:S02]  /*d180*/  SYNCS.PHASECHK.TRANS64.TRYWAIT P0, [R0+URZ+0x20], R6 ;  /* 0x00002006000075a7 */ /* 0x0022a400080011ff */
[----:B--2---:R-:W-:Y:S05]  /*d190*/  @!P0 NANOSLEEP.SYNCS 0x989680 ;  /* 0x009896800000895d */ /* 0x004fea0003900000 */
[----:B------:R-:W2:Y:S02]  /*d1a0*/  @!P0 SYNCS.PHASECHK.TRANS64 P0, [R0+URZ+0x20], R6 ;  /* 0x00002006000085a7 */ /* 0x000ea400080010ff */
[----:B--2---:R-:W-:Y:S05]  /*d1b0*/  @!P0 BRA `(.L_x_165) ;  /* 0xfffffffc00f08947 */ /* 0x004fea000383ffff */
[----:B------:R-:W-:Y:S05]  /*d1c0*/  BRA `(.L_x_164) ;  /* 0xffffffd800e87947 */ /* 0x000fea000383ffff */
.L_x_173:
[----:B--2---:R2:W3:Y:S02]  /*d1d0*/  SYNCS.PHASECHK.TRANS64.TRYWAIT P0, [R0+URZ+0x20], R116 ;  /* 0x00002074000075a7 */ /* 0x0044e400080011ff */
[----:B---3--:R-:W-:Y:S05]  /*d1e0*/  @!P0 NANOSLEEP.SYNCS 0x989680 ;  /* 0x009896800000895d */ /* 0x008fea0003900000 */
[----:B------:R-:W3:Y:S02]  /*d1f0*/  @!P0 SYNCS.PHASECHK.TRANS64 P0, [R0+URZ+0x20], R116 ;  /* 0x00002074000085a7 */ /* 0x000ee400080010ff */
[----:B---3--:R-:W-:Y:S05]  /*d200*/  @!P0 BRA `(.L_x_173) ;  /* 0xfffffffc00f08947 */ /* 0x008fea000383ffff */
[----:B------:R-:W-:Y:S05]  /*d210*/  BRA `(.L_x_172) ;  /* 0xffffffe4006c7947 */ /* 0x000fea000383ffff */
        .weak           $__internal_0_$__cuda_sm10x_tcgen05_guardrail_trap_col_being_dealloced_not_returned_by_alloc
        .type           $__internal_0_$__cuda_sm10x_tcgen05_guardrail_trap_col_being_dealloced_not_returned_by_alloc,@function
        .size           $__internal_0_$__cuda_sm10x_tcgen05_guardrail_trap_col_being_dealloced_not_returned_by_alloc,($__internal_1_$__cuda_sm10x_tcgen05_guardrail_trap_phase_invalid_during_alloc - $__internal_0_$__cuda_sm10x_tcgen05_guardrail_trap_col_being_dealloced_not_returned_by_alloc)
$__internal_0_$__cuda_sm10x_tcgen05_guardrail_trap_col_being_dealloced_not_returned_by_alloc:
[----:B------:R-:W-:Y:S05]  /*d220*/  BPT.TRAP 0x1 ;  /* 0x000000040000795c */ /* 0x000fea0000300000 */
[----:B------:R-:W-:-:S04]  /*d230*/  HFMA2 R3, -RZ, RZ, 0, 0 ;  /* 0x00000000ff037431 */ /* 0x000fc800000001ff */
[----:B------:R-:W-:Y:S05]  /*d240*/  RET.REL.NODEC R2 `(_ZN7cutlass13device_kernelINS_4gemm6kernel13GemmUniversalIN4cute5tupleIJiiiiEEENS1_10collective13CollectiveMmaINS1_35MainloopSm100TmaUmmaWarpSpecializedILi2ELi2ELi2ENS5_IJNS4_1CILi4EEENSA_ILi1EEESC_EEEEENS5_IJNSA_ILi256EEESF_NSA_ILi64EEEEEEfNS5_IJlSC_lEEEfSI_NS4_8TiledMMAINS4_8MMA_AtomIJNS4_23SM100_MMA_TF32_2x1SM_SSINS_10tfloat32_tESM_fLi256ELi256ELNS4_4UMMA5MajorE0ELSO_0ELNSN_7ScaleInE0ELSP_0EEEEEENS4_6LayoutINS5_IJSC_SC_SC_EEENS5_IJNSA_ILi0EEESU_SU_EEEEENS5_IJNS4_10UnderscoreESX_SX_EEEEENS4_18SM100_TMA_2SM_LOADENS4_14ComposedLayoutINS4_7SwizzleILi3ELi4ELi3EEENS4_18smem_ptr_flag_bitsILi32EEENSS_INS5_IJNSA_ILi8EEENSA_ILi32EEEEEENS5_IJS17_SC_EEEEEEEvNS4_8identityENS4_28SM100_TMA_2SM_LOAD_MULTICASTES1B_vS1C_EENS_8epilogue10collective18CollectiveEpilogueINS1F_23Sm100TmaWarpSpecializedILi4ELi2ELi32ELb1ELb0EEEJNS5_IJNSA_ILi128EEESF_SG_EEENS5_IJNSS_IS1K_SC_EENSS_IS17_SC_EEEEEfSI_fSI_NS1F_6fusion15FusionCallbacksIS1J_NS1P_17LinearCombinationIffffLNS_15FloatRoundStyleE2EEES1L_S1O_JEEENS4_5SM1004TMEM4LOAD26SM100_TMEM_LOAD_32dp32b32xENS4_13SM90_TMA_LOADES1B_NS4_39AutoVectorizingCopyWithAssumedAlignmentILi128EEENS4_14SM90_TMA_STOREES1B_S21_S21_EEEvvEEEEvNT_6ParamsE) ;  /* 0xffffff2c026c7950 */ /* 0x000fea0003c3ffff */
        .weak           $__internal_1_$__cuda_sm10x_tcgen05_guardrail_trap_phase_invalid_during_alloc
        .type           $__internal_1_$__cuda_sm10x_tcgen05_guardrail_trap_phase_invalid_during_alloc,@function
        .size           $__internal_1_$__cuda_sm10x_tcgen05_guardrail_trap_phase_invalid_during_alloc,($__internal_2_$__cuda_sm10x_tcgen05_guardrail_trap_unallocated_columns_being_dealloced - $__internal_1_$__cuda_sm10x_tcgen05_guardrail_trap_phase_invalid_during_alloc)
$__internal_1_$__cuda_sm10x_tcgen05_guardrail_trap_phase_invalid_during_alloc:
[----:B------:R-:W-:Y:S05]  /*d250*/  BPT.TRAP 0x1 ;  /* 0x000000040000795c */ /* 0x000fea0000300000 */
[----:B------:R-:W-:-:S04]  /*d260*/  MOV R5, 0x0 ;  /* 0x0000000000057802 */ /* 0x000fc80000000f00 */
[----:B------:R-:W-:Y:S05]  /*d270*/  RET.REL.NODEC R4 `(_ZN7cutlass13device_kernelINS_4gemm6kernel13GemmUniversalIN4cute5tupleIJiiiiEEENS1_10collective13CollectiveMmaINS1_35MainloopSm100TmaUmmaWarpSpecializedILi2ELi2ELi2ENS5_IJNS4_1CILi4EEENSA_ILi1EEESC_EEEEENS5_IJNSA_ILi256EEESF_NSA_ILi64EEEEEEfNS5_IJlSC_lEEEfSI_NS4_8TiledMMAINS4_8MMA_AtomIJNS4_23SM100_MMA_TF32_2x1SM_SSINS_10tfloat32_tESM_fLi256ELi256ELNS4_4UMMA5MajorE0ELSO_0ELNSN_7ScaleInE0ELSP_0EEEEEENS4_6LayoutINS5_IJSC_SC_SC_EEENS5_IJNSA_ILi0EEESU_SU_EEEEENS5_IJNS4_10UnderscoreESX_SX_EEEEENS4_18SM100_TMA_2SM_LOADENS4_14ComposedLayoutINS4_7SwizzleILi3ELi4ELi3EEENS4_18smem_ptr_flag_bitsILi32EEENSS_INS5_IJNSA_ILi8EEENSA_ILi32EEEEEENS5_IJS17_SC_EEEEEEEvNS4_8identityENS4_28SM100_TMA_2SM_LOAD_MULTICASTES1B_vS1C_EENS_8epilogue10collective18CollectiveEpilogueINS1F_23Sm100TmaWarpSpecializedILi4ELi2ELi32ELb1ELb0EEEJNS5_IJNSA_ILi128EEESF_SG_EEENS5_IJNSS_IS1K_SC_EENSS_IS17_SC_EEEEEfSI_fSI_NS1F_6fusion15FusionCallbacksIS1J_NS1P_17LinearCombinationIffffLNS_15FloatRoundStyleE2EEES1L_S1O_JEEENS4_5SM1004TMEM4LOAD26SM100_TMEM_LOAD_32dp32b32xENS4_13SM90_TMA_LOADES1B_NS4_39AutoVectorizingCopyWithAssumedAlignmentILi128EEENS4_14SM90_TMA_STOREES1B_S21_S21_EEEvvEEEEvNT_6ParamsE) ;  /* 0xffffff2c04607950 */ /* 0x000fea0003c3ffff */
        .weak           $__internal_2_$__cuda_sm10x_tcgen05_guardrail_trap_unallocated_columns_being_dealloced
        .type           $__internal_2_$__cuda_sm10x_tcgen05_guardrail_trap_unallocated_columns_being_dealloced,@function
        .size           $__internal_2_$__cuda_sm10x_tcgen05_guardrail_trap_unallocated_columns_being_dealloced,(.L_x_231 - $__internal_2_$__cuda_sm10x_tcgen05_guardrail_trap_unallocated_columns_being_dealloced)
$__internal_2_$__cuda_sm10x_tcgen05_guardrail_trap_unallocated_columns_being_dealloced:
[----:B------:R-:W-:Y:S05]  /*d280*/  BPT.TRAP 0x1 ;  /* 0x000000040000795c */ /* 0x000fea0000300000 */
[----:B------:R-:W-:-:S04]  /*d290*/  HFMA2 R3, -RZ, RZ, 0, 0 ;  /* 0x00000000ff037431 */ /* 0x000fc800000001ff */
[----:B------:R-:W-:Y:S05]  /*d2a0*/  RET.REL.NODEC R2 `(_ZN7cutlass13device_kernelINS_4gemm6kernel13GemmUniversalIN4cute5tupleIJiiiiEEENS1_10collective13CollectiveMmaINS1_35MainloopSm100TmaUmmaWarpSpecializedILi2ELi2ELi2ENS5_IJNS4_1CILi4EEENSA_ILi1EEESC_EEEEENS5_IJNSA_ILi256EEESF_NSA_ILi64EEEEEEfNS5_IJlSC_lEEEfSI_NS4_8TiledMMAINS4_8MMA_AtomIJNS4_23SM100_MMA_TF32_2x1SM_SSINS_10tfloat32_tESM_fLi256ELi256ELNS4_4UMMA5MajorE0ELSO_0ELNSN_7ScaleInE0ELSP_0EEEEEENS4_6LayoutINS5_IJSC_SC_SC_EEENS5_IJNSA_ILi0EEESU_SU_EEEEENS5_IJNS4_10UnderscoreESX_SX_EEEEENS4_18SM100_TMA_2SM_LOADENS4_14ComposedLayoutINS4_7SwizzleILi3ELi4ELi3EEENS4_18smem_ptr_flag_bitsILi32EEENSS_INS5_IJNSA_ILi8EEENSA_ILi32EEEEEENS5_IJS17_SC_EEEEEEEvNS4_8identityENS4_28SM100_TMA_2SM_LOAD_MULTICASTES1B_vS1C_EENS_8epilogue10collective18CollectiveEpilogueINS1F_23Sm100TmaWarpSpecializedILi4ELi2ELi32ELb1ELb0EEEJNS5_IJNSA_ILi128EEESF_SG_EEENS5_IJNSS_IS1K_SC_EENSS_IS17_SC_EEEEEfSI_fSI_NS1F_6fusion15FusionCallbacksIS1J_NS1P_17LinearCombinationIffffLNS_15FloatRoundStyleE2EEES1L_S1O_JEEENS4_5SM1004TMEM4LOAD26SM100_TMEM_LOAD_32dp32b32xENS4_13SM90_TMA_LOADES1B_NS4_39AutoVectorizingCopyWithAssumedAlignmentILi128EEENS4_14SM90_TMA_STOREES1B_S21_S21_EEEvvEEEEvNT_6ParamsE) ;  /* 0xffffff2c02547950 */ /* 0x000fea0003c3ffff */
.L_x_230:
[----:B------:R-:W-:-:S00]  /*d2b0*/  BRA `(.L_x_230) ;  /* 0xfffffffc00fc7947 */ /* 0x000fc0000383ffff */
[----:B------:R-:W-:-:S00]  /*d2c0*/  NOP ;  /* 0x0000000000007918 */ /* 0x000fc00000000000 */
        /* <DEDUP_REMOVED lines=11> */
.L_x_231:


//--------------------- .nv.global.init           --------------------------
	.section	.nv.global.init,"aw",@progbits
.nv.global.init:
	.type		$str$27,@object
	.size		$str$27,($str$28 - $str$27)
$str$27:
        /*0000*/ 	.byte	0x28, 0x61, 0x64, 0x64, 0x72, 0x65, 0x73, 0x73, 0x20, 0x26, 0x20, 0x6d, 0x61, 0x73, 0x6b, 0x29
        /*0010*/ 	.byte	0x20, 0x3d, 0x3d, 0x20, 0x30, 0x00
	.type		$str$28,@object
	.size		$str$28,($str$26 - $str$28)
$str$28:
        /*0016*/ 	.byte	0x2f, 0x74, 0x6d, 0x70, 0x2f, 0x63, 0x75, 0x74, 0x6c, 0x61, 0x73, 0x73, 0x5f, 0x73, 0x77, 0x65
        /*0026*/ 	.byte	0x65, 0x70, 0x5f, 0x73, 0x72, 0x63, 0x2f, 0x69, 0x6e, 0x63, 0x6c, 0x75, 0x64, 0x65, 0x2f, 0x63
        /*0036*/ 	.byte	0x75, 0x74, 0x65, 0x2f, 0x70, 0x6f, 0x69, 0x6e, 0x74, 0x65, 0x72, 0x5f, 0x66, 0x6c, 0x61, 0x67
        /*0046*/ 	.byte	0x67, 0x65, 0x64, 0x2e, 0x68, 0x70, 0x70, 0x00
	.type		$str$26,@object
	.size		$str$26,($str$25 - $str$26)
$str$26:
        /*004e*/ 	.byte	0x2f, 0x74, 0x6d, 0x70, 0x2f, 0x63, 0x75, 0x74, 0x6c, 0x61, 0x73, 0x73, 0x5f, 0x73, 0x77, 0x65
        /*005e*/ 	.byte	0x65, 0x70, 0x5f, 0x73, 0x72, 0x63, 0x2f, 0x69, 0x6e, 0x63, 0x6c, 0x75, 0x64, 0x65, 0x2f, 0x63
        /*006e*/ 	.byte	0x75, 0x74, 0x65, 0x2f, 0x61, 0x74, 0x6f, 0x6d, 0x2f, 0x63, 0x6f, 0x70, 0x79, 0x5f, 0x74, 0x72
        /*007e*/ 	.byte	0x61, 0x69, 0x74, 0x73, 0x5f, 0x73, 0x6d, 0x31, 0x30, 0x30, 0x2e, 0x68, 0x70, 0x70, 0x00
	.type		$str$25,@object
	.size		$str$25,(__unnamed_1 - $str$25)
$str$25:
        /*008d*/ 	.byte	0x28, 0x28, 0x75, 0x69, 0x6e, 0x74, 0x33, 0x32, 0x5f, 0x74, 0x28, 0x74, 0x68, 0x72, 0x65, 0x61
        /*009d*/ 	.byte	0x64, 0x49, 0x64, 0x78, 0x2e, 0x78, 0x29, 0x20, 0x2f, 0x20, 0x33, 0x32, 0x29, 0x20, 0x25, 0x20
        /*00ad*/ 	.byte	0x34, 0x29, 0x20, 0x3d, 0x3d, 0x20, 0x28, 0x28, 0x28, 0x74, 0x6d, 0x65, 0x6d, 0x5f, 0x61, 0x64
        /*00bd*/ 	.byte	0x64, 0x72, 0x20, 0x3e, 0x3e, 0x20, 0x31, 0x36, 0x29, 0x20, 0x2f, 0x20, 0x33, 0x32, 0x29, 0x20
        /*00cd*/ 	.byte	0x25, 0x20, 0x34, 0x29, 0x00
	.type		__unnamed_1,@object
	.size		__unnamed_1,(__unnamed_2 - __unnamed_1)
__unnamed_1:
        /*00d2*/ 	.byte	0x61, 0x75, 0x74, 0x6f, 0x20, 0x63, 0x75, 0x74, 0x65, 0x3a, 0x3a, 0x61, 0x73, 0x5f, 0x70, 0x6f
        /* <DEDUP_REMOVED lines=23> */
        /*0252*/ 	.byte	0x43, 0x3c, 0x34, 0x30, 0x39, 0x36, 0x3e, 0x3e, 0x3e, 0x3e, 0x5d, 0x00
	.type		__unnamed_2,@object
	.size		__unnamed_2,(.L_2 - __unnamed_2)
__unnamed_2:
        /* <DEDUP_REMOVED lines=44> */
.L_2:


//--------------------- .nv.shared._ZN7cutlass13device_kernelINS_4gemm6kernel13GemmUniversalIN4cute5tupleIJiiiiEEENS1_10collective13CollectiveMmaINS1_35MainloopSm100TmaUmmaWarpSpecializedILi2ELi2ELi2ENS5_IJNS4_1CILi4EEENSA_ILi1EEESC_EEEEENS5_IJNSA_ILi256EEESF_NSA_ILi64EEEEEEfNS5_IJlSC_lEEEfSI_NS4_8TiledMMAINS4_8MMA_AtomIJNS4_23SM100_MMA_TF32_2x1SM_SSINS_10tfloat32_tESM_fLi256ELi256ELNS4_4UMMA5MajorE0ELSO_0ELNSN_7ScaleInE0ELSP_0EEEEEENS4_6LayoutINS5_IJSC_SC_SC_EEENS5_IJNSA_ILi0EEESU_SU_EEEEENS5_IJNS4_10UnderscoreESX_SX_EEEEENS4_18SM100_TMA_2SM_LOADENS4_14ComposedLayoutINS4_7SwizzleILi3ELi4ELi3EEENS4_18smem_ptr_flag_bitsILi32EEENSS_INS5_IJNSA_ILi8EEENSA_ILi32EEEEEENS5_IJS17_SC_EEEEEEEvNS4_8identityENS4_28SM100_TMA_2SM_LOAD_MULTICASTES1B_vS1C_EENS_8epilogue10collective18CollectiveEpilogueINS1F_23Sm100TmaWarpSpecializedILi4ELi2ELi32ELb1ELb0EEEJNS5_IJNSA_ILi128EEESF_SG_EEENS5_IJNSS_IS1K_SC_EENSS_IS17_SC_EEEEEfSI_fSI_NS1F_6fusion15FusionCallbacksIS1J_NS1P_17LinearCombinationIffffLNS_15FloatRoundStyleE2EEES1L_S1O_JEEENS4_5SM1004TMEM4LOAD26SM100_TMEM_LOAD_32dp32b32xENS4_13SM90_TMA_LOADES1B_NS4_39AutoVectorizingCopyWithAssumedAlignmentILi128EEENS4_14SM90_TMA_STOREES1B_S21_S21_EEEvvEEEEvNT_6ParamsE --------------------------
	.section	.nv.shared._ZN7cutlass13device_kernelINS_4gemm6kernel13GemmUniversalIN4cute5tupleIJiiiiEEENS1_10collective13CollectiveMmaINS1_35MainloopSm100TmaUmmaWarpSpecializedILi2ELi2ELi2ENS5_IJNS4_1CILi4EEENSA_ILi1EEESC_EEEEENS5_IJNSA_ILi256EEESF_NSA_ILi64EEEEEEfNS5_IJlSC_lEEEfSI_NS4_8TiledMMAINS4_8MMA_AtomIJNS4_23SM100_MMA_TF32_2x1SM_SSINS_10tfloat32_tESM_fLi256ELi256ELNS4_4UMMA5MajorE0ELSO_0ELNSN_7ScaleInE0ELSP_0EEEEEENS4_6LayoutINS5_IJSC_SC_SC_EEENS5_IJNSA_ILi0EEESU_SU_EEEEENS5_IJNS4_10UnderscoreESX_SX_EEEEENS4_18SM100_TMA_2SM_LOADENS4_14ComposedLayoutINS4_7SwizzleILi3ELi4ELi3EEENS4_18smem_ptr_flag_bitsILi32EEENSS_INS5_IJNSA_ILi8EEENSA_ILi32EEEEEENS5_IJS17_SC_EEEEEEEvNS4_8identityENS4_28SM100_TMA_2SM_LOAD_MULTICASTES1B_vS1C_EENS_8epilogue10collective18CollectiveEpilogueINS1F_23Sm100TmaWarpSpecializedILi4ELi2ELi32ELb1ELb0EEEJNS5_IJNSA_ILi128EEESF_SG_EEENS5_IJNSS_IS1K_SC_EENSS_IS17_SC_EEEEEfSI_fSI_NS1F_6fusion15FusionCallbacksIS1J_NS1P_17LinearCombinationIffffLNS_15FloatRoundStyleE2EEES1L_S1O_JEEENS4_5SM1004TMEM4LOAD26SM100_TMEM_LOAD_32dp32b32xENS4_13SM90_TMA_LOADES1B_NS4_39AutoVectorizingCopyWithAssumedAlignmentILi128EEENS4_14SM90_TMA_STOREES1B_S21_S21_EEEvvEEEEvNT_6ParamsE,"aw",@nobits
	.sectionflags	@""
	.align	16
	.zero		1024


//--------------------- .nv.shared.reserved.0     --------------------------
	.section	.nv.shared.reserved.0,"aw",@nobits
	.weak		__nv_reservedSMEM_offset_0_alias
	.size		__nv_reservedSMEM_offset_0_alias, 0, 64
	.other		__nv_reservedSMEM_offset_0_alias,@"STO_CUDA_RESERVED_SHARED STV_DEFAULT"
__nv_reservedSMEM_offset_0_alias:
	.zero		0
.nv.shared.reserved.0:
	.zero		64
	.weak		__nv_reservedSMEM_tcgen05_partition
	.type		__nv_reservedSMEM_tcgen05_partition,@object
	.size		__nv_reservedSMEM_tcgen05_partition,(.L_0 - __nv_reservedSMEM_tcgen05_partition)
__nv_reservedSMEM_tcgen05_partition:
	.zero		32
.L_0:


//--------------------- .nv.global                --------------------------
	.section	.nv.global,"aw",@nobits
.nv.global:
	.type		_ZN40_INTERNAL_dc978b49_4_k_cu_b5e0e2a8_190434cute1_E,@object
	.size		_ZN40_INTERNAL_dc978b49_4_k_cu_b5e0e2a8_190434cute1_E,(_ZN40_INTERNAL_dc978b49_4_k_cu_b5e0e2a8_190434cuda3std3__45__cpo6cbeginE - _ZN40_INTERNAL_dc978b49_4_k_cu_b5e0e2a8_190434cute1_E)
_ZN40_INTERNAL_dc978b49_4_k_cu_b5e0e2a8_190434cute1_E:
	.zero		1
	.type		_ZN40_INTERNAL_dc978b49_4_k_cu_b5e0e2a8_190434cuda3std3__45__cpo6cbeginE,@object
	.size		_ZN40_INTERNAL_dc978b49_4_k_cu_b5e0e2a8_190434cuda3std3__45__cpo6cbeginE,(_ZN40_INTERNAL_dc978b49_4_k_cu_b5e0e2a8_190434cuda3std3__48in_placeE - _ZN40_INTERNAL_dc978b49_4_k_cu_b5e0e2a8_190434cuda3std3__45__cpo6cbeginE)
_ZN40_INTERNAL_dc978b49_4_k_cu_b5e0e2a8_190434cuda3std3__45__cpo6cbeginE:
	.zero		1
	.type		_ZN40_INTERNAL_dc978b49_4_k_cu_b5e0e2a8_190434cuda3std3__48in_placeE,@object
	.size		_ZN40_INTERNAL_dc978b49_4_k_cu_b5e0e2a8_190434cuda3std3__48in_placeE,(_ZN40_INTERNAL_dc978b49_4_k_cu_b5e0e2a8_190434cuda3std6ranges3__45__cpo9iter_moveE - _ZN40_INTERNAL_dc978b49_4_k_cu_b5e0e2a8_190434cuda3std3__48in_placeE)
_ZN40_INTERNAL_dc978b49_4_k_cu_b5e0e2a8_190434cuda3std3__48in_placeE:
	.zero		1
	.type		_ZN40_INTERNAL_dc978b49_4_k_cu_b5e0e2a8_190434cuda3std6ranges3__45__cpo9iter_moveE,@object
	.size		_ZN40_INTERNAL_dc978b49_4_k_cu_b5e0e2a8_190434cuda3std6ranges3__45__cpo9iter_moveE,(_ZN40_INTERNAL_dc978b49_4_k_cu_b5e0e2a8_190434cuda3std3__45__cpo5beginE - _ZN40_INTERNAL_dc978b49_4_k_cu_b5e0e2a8_190434cuda3std6ranges3__45__cpo9iter_moveE)
_ZN40_INTERNAL_dc978b49_4_k_cu_b5e0e2a8_190434cuda3std6ranges3__45__cpo9iter_moveE:
	.zero		1
	.type		_ZN40_INTERNAL_dc978b49_4_k_cu_b5e0e2a8_190434cuda3std3__45__cpo5beginE,@object
	.size		_ZN40_INTERNAL_dc978b49_4_k_cu_b5e0e2a8_190434cuda3std3__45__cpo5beginE,(_ZN40_INTERNAL_dc978b49_4_k_cu_b5e0e2a8_190434cuda3std3__442_GLOBAL__N__dc978b49_4_k_cu_b5e0e2a8_190436ignoreE - _ZN40_INTERNAL_dc978b49_4_k_cu_b5e0e2a8_190434cuda3std3__45__cpo5beginE)
_ZN40_INTERNAL_dc978b49_4_k_cu_b5e0e2a8_190434cuda3std3__45__cpo5beginE:
	.zero		1
	.type		_ZN40_INTERNAL_dc978b49_4_k_cu_b5e0e2a8_190434cuda3std3__442_GLOBAL__N__dc978b49_4_k_cu_b5e0e2a8_190436ignoreE,@object
	.size		_ZN40_INTERNAL_dc978b49_4_k_cu_b5e0e2a8_190434cuda3std3__442_GLOBAL__N__dc978b49_4_k_cu_b5e0e2a8_190436ignoreE,(_ZN40_INTERNAL_dc978b49_4_k_cu_b5e0e2a8_190434cute7productE - _ZN40_INTERNAL_dc978b49_4_k_cu_b5e0e2a8_190434cuda3std3__442_GLOBAL__N__dc978b49_4_k_cu_b5e0e2a8_190436ignoreE)
_ZN40_INTERNAL_dc978b49_4_k_cu_b5e0e2a8_190434cuda3std3__442_GLOBAL__N__dc978b49_4_k_cu_b5e0e2a8_190436ignoreE:
	.zero		1
	.type		_ZN40_INTERNAL_dc978b49_4_k_cu_b5e0e2a8_190434cute7productE,@object
	.size		_ZN40_INTERNAL_dc978b49_4_k_cu_b5e0e2a8_190434cute7productE,(_ZN40_INTERNAL_dc978b49_4_k_cu_b5e0e2a8_190434cuda3std3__45__cpo3endE - _ZN40_INTERNAL_dc978b49_4_k_cu_b5e0e2a8_190434cute7productE)
_ZN40_INTERNAL_dc978b49_4_k_cu_b5e0e2a8_190434cute7productE:
	.zero		1
	.type		_ZN40_INTERNAL_dc978b49_4_k_cu_b5e0e2a8_190434cuda3std3__45__cpo3endE,@object
	.size		_ZN40_INTERNAL_dc978b49_4_k_cu_b5e0e2a8_190434cuda3std3__45__cpo3endE,(_ZN40_INTERNAL_dc978b49_4_k_cu_b5e0e2a8_190434cuda3std3__419piecewise_constructE - _ZN40_INTERNAL_dc978b49_4_k_cu_b5e0e2a8_190434cuda3std3__45__cpo3endE)
_ZN40_INTERNAL_dc978b49_4_k_cu_b5e0e2a8_190434cuda3std3__45__cpo3endE:
	.zero		1
	.type		_ZN40_INTERNAL_dc978b49_4_k_cu_b5e0e2a8_190434cuda3std3__419piecewise_constructE,@object
	.size		_ZN40_INTERNAL_dc978b49_4_k_cu_b5e0e2a8_190434cuda3std3__419piecewise_constructE,(_ZN40_INTERNAL_dc978b49_4_k_cu_b5e0e2a8_190434cuda3std3__45__cpo4cendE - _ZN40_INTERNAL_dc978b49_4_k_cu_b5e0e2a8_190434cuda3std3__419piecewise_constructE)
_ZN40_INTERNAL_dc978b49_4_k_cu_b5e0e2a8_190434cuda3std3__419piecewise_constructE:
	.zero		1
	.type		_ZN40_INTERNAL_dc978b49_4_k_cu_b5e0e2a8_190434cuda3std3__45__cpo4cendE,@object
	.size		_ZN40_INTERNAL_dc978b49_4_k_cu_b5e0e2a8_190434cuda3std3__45__cpo4cendE,(_ZN40_INTERNAL_dc978b49_4_k_cu_b5e0e2a8_190434cuda3std6ranges3__45__cpo4swapE - _ZN40_INTERNAL_dc978b49_4_k_cu_b5e0e2a8_190434cuda3std3__45__cpo4cendE)
_ZN40_INTERNAL_dc978b49_4_k_cu_b5e0e2a8_190434cuda3std3__45__cpo4cendE:
	.zero		1
	.type		_ZN40_INTERNAL_dc978b49_4_k_cu_b5e0e2a8_190434cuda3std6ranges3__45__cpo4swapE,@object
	.size		_ZN40_INTERNAL_dc978b49_4_k_cu_b5e0e2a8_190434cuda3std6ranges3__45__cpo4swapE,(.L_10 - _ZN40_INTERNAL_dc978b49_4_k_cu_b5e0e2a8_190434cuda3std6ranges3__45__cpo4swapE)
_ZN40_INTERNAL_dc978b49_4_k_cu_b5e0e2a8_190434cuda3std6ranges3__45__cpo4swapE:
	.zero		1
.L_10:


//--------------------- .nv.constant0._ZN7cutlass13device_kernelINS_4gemm6kernel13GemmUniversalIN4cute5tupleIJiiiiEEENS1_10collective13CollectiveMmaINS1_35MainloopSm100TmaUmmaWarpSpecializedILi2ELi2ELi2ENS5_IJNS4_1CILi4EEENSA_ILi1EEESC_EEEEENS5_IJNSA_ILi256EEESF_NSA_ILi64EEEEEEfNS5_IJlSC_lEEEfSI_NS4_8TiledMMAINS4_8MMA_AtomIJNS4_23SM100_MMA_TF32_2x1SM_SSINS_10tfloat32_tESM_fLi256ELi256ELNS4_4UMMA5MajorE0ELSO_0ELNSN_7ScaleInE0ELSP_0EEEEEENS4_6LayoutINS5_IJSC_SC_SC_EEENS5_IJNSA_ILi0EEESU_SU_EEEEENS5_IJNS4_10UnderscoreESX_SX_EEEEENS4_18SM100_TMA_2SM_LOADENS4_14ComposedLayoutINS4_7SwizzleILi3ELi4ELi3EEENS4_18smem_ptr_flag_bitsILi32EEENSS_INS5_IJNSA_ILi8EEENSA_ILi32EEEEEENS5_IJS17_SC_EEEEEEEvNS4_8identityENS4_28SM100_TMA_2SM_LOAD_MULTICASTES1B_vS1C_EENS_8epilogue10collective18CollectiveEpilogueINS1F_23Sm100TmaWarpSpecializedILi4ELi2ELi32ELb1ELb0EEEJNS5_IJNSA_ILi128EEESF_SG_EEENS5_IJNSS_IS1K_SC_EENSS_IS17_SC_EEEEEfSI_fSI_NS1F_6fusion15FusionCallbacksIS1J_NS1P_17LinearCombinationIffffLNS_15FloatRoundStyleE2EEES1L_S1O_JEEENS4_5SM1004TMEM4LOAD26SM100_TMEM_LOAD_32dp32b32xENS4_13SM90_TMA_LOADES1B_NS4_39AutoVectorizingCopyWithAssumedAlignmentILi128EEENS4_14SM90_TMA_STOREES1B_S21_S21_EEEvvEEEEvNT_6ParamsE --------------------------
	.section	.nv.constant0._ZN7cutlass13device_kernelINS_4gemm6kernel13GemmUniversalIN4cute5tupleIJiiiiEEENS1_10collective13CollectiveMmaINS1_35MainloopSm100TmaUmmaWarpSpecializedILi2ELi2ELi2ENS5_IJNS4_1CILi4EEENSA_ILi1EEESC_EEEEENS5_IJNSA_ILi256EEESF_NSA_ILi64EEEEEEfNS5_IJlSC_lEEEfSI_NS4_8TiledMMAINS4_8MMA_AtomIJNS4_23SM100_MMA_TF32_2x1SM_SSINS_10tfloat32_tESM_fLi256ELi256ELNS4_4UMMA5MajorE0ELSO_0ELNSN_7ScaleInE0ELSP_0EEEEEENS4_6LayoutINS5_IJSC_SC_SC_EEENS5_IJNSA_ILi0EEESU_SU_EEEEENS5_IJNS4_10UnderscoreESX_SX_EEEEENS4_18SM100_TMA_2SM_LOADENS4_14ComposedLayoutINS4_7SwizzleILi3ELi4ELi3EEENS4_18smem_ptr_flag_bitsILi32EEENSS_INS5_IJNSA_ILi8EEENSA_ILi32EEEEEENS5_IJS17_SC_EEEEEEEvNS4_8identityENS4_28SM100_TMA_2SM_LOAD_MULTICASTES1B_vS1C_EENS_8epilogue10collective18CollectiveEpilogueINS1F_23Sm100TmaWarpSpecializedILi4ELi2ELi32ELb1ELb0EEEJNS5_IJNSA_ILi128EEESF_SG_EEENS5_IJNSS_IS1K_SC_EENSS_IS17_SC_EEEEEfSI_fSI_NS1F_6fusion15FusionCallbacksIS1J_NS1P_17LinearCombinationIffffLNS_15FloatRoundStyleE2EEES1L_S1O_JEEENS4_5SM1004TMEM4LOAD26SM100_TMEM_LOAD_32dp32b32xENS4_13SM90_TMA_LOADES1B_NS4_39AutoVectorizingCopyWithAssumedAlignmentILi128EEENS4_14SM90_TMA_STOREES1B_S21_S21_EEEvvEEEEvNT_6ParamsE,"a",@progbits
	.sectionflags	@""
	.align	4
.nv.constant0._ZN7cutlass13device_kernelINS_4gemm6kernel13GemmUniversalIN4cute5tupleIJiiiiEEENS1_10collective13CollectiveMmaINS1_35MainloopSm100TmaUmmaWarpSpecializedILi2ELi2ELi2ENS5_IJNS4_1CILi4EEENSA_ILi1EEESC_EEEEENS5_IJNSA_ILi256EEESF_NSA_ILi64EEEEEEfNS5_IJlSC_lEEEfSI_NS4_8TiledMMAINS4_8MMA_AtomIJNS4_23SM100_MMA_TF32_2x1SM_SSINS_10tfloat32_tESM_fLi256ELi256ELNS4_4UMMA5MajorE0ELSO_0ELNSN_7ScaleInE0ELSP_0EEEEEENS4_6LayoutINS5_IJSC_SC_SC_EEENS5_IJNSA_ILi0EEESU_SU_EEEEENS5_IJNS4_10UnderscoreESX_SX_EEEEENS4_18SM100_TMA_2SM_LOADENS4_14ComposedLayoutINS4_7SwizzleILi3ELi4ELi3EEENS4_18smem_ptr_flag_bitsILi32EEENSS_INS5_IJNSA_ILi8EEENSA_ILi32EEEEEENS5_IJS17_SC_EEEEEEEvNS4_8identityENS4_28SM100_TMA_2SM_LOAD_MULTICASTES1B_vS1C_EENS_8epilogue10collective18CollectiveEpilogueINS1F_23Sm100TmaWarpSpecializedILi4ELi2ELi32ELb1ELb0EEEJNS5_IJNSA_ILi128EEESF_SG_EEENS5_IJNSS_IS1K_SC_EENSS_IS17_SC_EEEEEfSI_fSI_NS1F_6fusion15FusionCallbacksIS1J_NS1P_17LinearCombinationIffffLNS_15FloatRoundStyleE2EEES1L_S1O_JEEENS4_5SM1004TMEM4LOAD26SM100_TMEM_LOAD_32dp32b32xENS4_13SM90_TMA_LOADES1B_NS4_39AutoVectorizingCopyWithAssumedAlignmentILi128EEENS4_14SM90_TMA_STOREES1B_S21_S21_EEEvvEEEEvNT_6ParamsE:
	.zero		2944


//--------------------- SYMBOLS --------------------------

	.type		.nv.reservedSmem.offset0,@object
	.size		.nv.reservedSmem.offset0,0x4
	.type		.nv.reservedSmem.cap,@object
	.size		.nv.reservedSmem.cap,0x4
	.type		__assertfail,@function
